//
// Generated by NVIDIA NVVM Compiler
//
// Compiler Build ID: CL-36424714
// Cuda compilation tools, release 13.0, V13.0.88
// Based on NVVM 20.0.0
//

.version 9.0
.target sm_100
.address_size 64

	// .globl	_Z17multVectorsKernelILi1EEvP6bigintPKS0_S1_m

.visible .entry _Z17multVectorsKernelILi1EEvP6bigintPKS0_S1_m(
	.param .u64 .ptr .align 1 _Z17multVectorsKernelILi1EEvP6bigintPKS0_S1_m_param_0,
	.param .u64 .ptr .align 1 _Z17multVectorsKernelILi1EEvP6bigintPKS0_S1_m_param_1,
	.param .u64 .ptr .align 1 _Z17multVectorsKernelILi1EEvP6bigintPKS0_S1_m_param_2,
	.param .u64 _Z17multVectorsKernelILi1EEvP6bigintPKS0_S1_m_param_3
)
{
	.reg .pred 	%p<5>;
	.reg .b32 	%r<1339>;
	.reg .b64 	%rd<16>;

	ld.param.u64 	%rd3, [_Z17multVectorsKernelILi1EEvP6bigintPKS0_S1_m_param_1];
	ld.param.u64 	%rd5, [_Z17multVectorsKernelILi1EEvP6bigintPKS0_S1_m_param_3];
	mov.u32 	%r74, %ntid.x;
	mov.u32 	%r75, %ctaid.x;
	mov.u32 	%r76, %tid.x;
	mad.lo.s32 	%r77, %r74, %r75, %r76;
	cvt.s64.s32 	%rd1, %r77;
	setp.le.u64 	%p1, %rd5, %rd1;
	@%p1 bra 	$L__BB0_8;
	ld.param.u64 	%rd14, [_Z17multVectorsKernelILi1EEvP6bigintPKS0_S1_m_param_0];
	cvta.to.global.u64 	%rd6, %rd14;
	cvta.to.global.u64 	%rd7, %rd3;
	shl.b64 	%rd8, %rd1, 5;
	add.s64 	%rd9, %rd6, %rd8;
	ld.global.v4.u32 	{%r380, %r383, %r386, %r389}, [%rd9];
	ld.global.v4.u32 	{%r379, %r382, %r385, %r388}, [%rd9+16];
	add.s64 	%rd10, %rd7, %rd8;
	ld.global.v4.u32 	{%r394, %r397, %r400, %r403}, [%rd10];
	ld.global.v4.u32 	{%r395, %r398, %r401, %r404}, [%rd10+16];
	// begin inline asm
	mul.lo.u32 %r78, %r380, %r394;
	// end inline asm
	// begin inline asm
	mul.hi.u32 %r81, %r380, %r394;
	// end inline asm
	// begin inline asm
	mul.lo.u32 %r84, %r386, %r394;
	// end inline asm
	// begin inline asm
	mul.hi.u32 %r87, %r386, %r394;
	// end inline asm
	// begin inline asm
	mul.lo.u32 %r90, %r383, %r394;
	// end inline asm
	// begin inline asm
	mul.hi.u32 %r93, %r383, %r394;
	// end inline asm
	// begin inline asm
	mul.lo.u32 %r96, %r389, %r394;
	// end inline asm
	// begin inline asm
	mul.hi.u32 %r99, %r389, %r394;
	// end inline asm
	// begin inline asm
	mad.lo.cc.u32 %r102, %r383, %r397, %r84;
	// end inline asm
	// begin inline asm
	madc.hi.cc.u32 %r106, %r383, %r397, %r87;
	// end inline asm
	mov.b32 	%r527, 0;
	// begin inline asm
	madc.lo.cc.u32 %r110, %r389, %r397, %r527;
	// end inline asm
	// begin inline asm
	madc.hi.u32 %r114, %r389, %r397, %r527;
	// end inline asm
	// begin inline asm
	mad.lo.cc.u32 %r118, %r380, %r397, %r90;
	// end inline asm
	// begin inline asm
	madc.hi.cc.u32 %r122, %r380, %r397, %r93;
	// end inline asm
	// begin inline asm
	madc.lo.cc.u32 %r126, %r386, %r397, %r96;
	// end inline asm
	// begin inline asm
	madc.hi.cc.u32 %r130, %r386, %r397, %r99;
	// end inline asm
	// begin inline asm
	addc.u32 %r134, %r114, %r527;
	// end inline asm
	// begin inline asm
	mad.lo.cc.u32 %r137, %r383, %r400, %r126;
	// end inline asm
	// begin inline asm
	madc.hi.cc.u32 %r141, %r383, %r400, %r130;
	// end inline asm
	// begin inline asm
	madc.lo.cc.u32 %r145, %r389, %r400, %r527;
	// end inline asm
	// begin inline asm
	madc.hi.u32 %r149, %r389, %r400, %r527;
	// end inline asm
	// begin inline asm
	mad.lo.cc.u32 %r153, %r380, %r400, %r102;
	// end inline asm
	// begin inline asm
	madc.hi.cc.u32 %r157, %r380, %r400, %r106;
	// end inline asm
	// begin inline asm
	madc.lo.cc.u32 %r161, %r386, %r400, %r110;
	// end inline asm
	// begin inline asm
	madc.hi.cc.u32 %r165, %r386, %r400, %r134;
	// end inline asm
	// begin inline asm
	addc.u32 %r169, %r149, %r527;
	// end inline asm
	// begin inline asm
	mad.lo.cc.u32 %r172, %r383, %r403, %r161;
	// end inline asm
	// begin inline asm
	madc.hi.cc.u32 %r176, %r383, %r403, %r165;
	// end inline asm
	// begin inline asm
	madc.lo.cc.u32 %r180, %r389, %r403, %r527;
	// end inline asm
	// begin inline asm
	madc.hi.u32 %r184, %r389, %r403, %r527;
	// end inline asm
	// begin inline asm
	mad.lo.cc.u32 %r188, %r380, %r403, %r137;
	// end inline asm
	// begin inline asm
	madc.hi.cc.u32 %r192, %r380, %r403, %r141;
	// end inline asm
	// begin inline asm
	madc.lo.cc.u32 %r196, %r386, %r403, %r145;
	// end inline asm
	// begin inline asm
	madc.hi.cc.u32 %r200, %r386, %r403, %r169;
	// end inline asm
	// begin inline asm
	addc.u32 %r204, %r184, %r527;
	// end inline asm
	// begin inline asm
	add.cc.u32 %r207, %r81, %r118;
	// end inline asm
	// begin inline asm
	addc.cc.u32 %r210, %r153, %r122;
	// end inline asm
	// begin inline asm
	addc.cc.u32 %r213, %r157, %r188;
	// end inline asm
	// begin inline asm
	addc.cc.u32 %r216, %r172, %r192;
	// end inline asm
	// begin inline asm
	addc.cc.u32 %r219, %r176, %r196;
	// end inline asm
	// begin inline asm
	addc.cc.u32 %r222, %r180, %r200;
	// end inline asm
	// begin inline asm
	addc.u32 %r225, %r204, %r527;
	// end inline asm
	// begin inline asm
	mul.lo.u32 %r228, %r379, %r395;
	// end inline asm
	// begin inline asm
	mul.hi.u32 %r231, %r379, %r395;
	// end inline asm
	// begin inline asm
	mul.lo.u32 %r234, %r385, %r395;
	// end inline asm
	// begin inline asm
	mul.hi.u32 %r237, %r385, %r395;
	// end inline asm
	// begin inline asm
	mul.lo.u32 %r240, %r382, %r395;
	// end inline asm
	// begin inline asm
	mul.hi.u32 %r243, %r382, %r395;
	// end inline asm
	// begin inline asm
	mul.lo.u32 %r246, %r388, %r395;
	// end inline asm
	// begin inline asm
	mul.hi.u32 %r249, %r388, %r395;
	// end inline asm
	// begin inline asm
	mad.lo.cc.u32 %r252, %r382, %r398, %r234;
	// end inline asm
	// begin inline asm
	madc.hi.cc.u32 %r256, %r382, %r398, %r237;
	// end inline asm
	// begin inline asm
	madc.lo.cc.u32 %r260, %r388, %r398, %r527;
	// end inline asm
	// begin inline asm
	madc.hi.u32 %r264, %r388, %r398, %r527;
	// end inline asm
	// begin inline asm
	mad.lo.cc.u32 %r268, %r379, %r398, %r240;
	// end inline asm
	// begin inline asm
	madc.hi.cc.u32 %r272, %r379, %r398, %r243;
	// end inline asm
	// begin inline asm
	madc.lo.cc.u32 %r276, %r385, %r398, %r246;
	// end inline asm
	// begin inline asm
	madc.hi.cc.u32 %r280, %r385, %r398, %r249;
	// end inline asm
	// begin inline asm
	addc.u32 %r284, %r264, %r527;
	// end inline asm
	// begin inline asm
	mad.lo.cc.u32 %r287, %r382, %r401, %r276;
	// end inline asm
	// begin inline asm
	madc.hi.cc.u32 %r291, %r382, %r401, %r280;
	// end inline asm
	// begin inline asm
	madc.lo.cc.u32 %r295, %r388, %r401, %r527;
	// end inline asm
	// begin inline asm
	madc.hi.u32 %r299, %r388, %r401, %r527;
	// end inline asm
	// begin inline asm
	mad.lo.cc.u32 %r303, %r379, %r401, %r252;
	// end inline asm
	// begin inline asm
	madc.hi.cc.u32 %r307, %r379, %r401, %r256;
	// end inline asm
	// begin inline asm
	madc.lo.cc.u32 %r311, %r385, %r401, %r260;
	// end inline asm
	// begin inline asm
	madc.hi.cc.u32 %r315, %r385, %r401, %r284;
	// end inline asm
	// begin inline asm
	addc.u32 %r319, %r299, %r527;
	// end inline asm
	// begin inline asm
	mad.lo.cc.u32 %r322, %r382, %r404, %r311;
	// end inline asm
	// begin inline asm
	madc.hi.cc.u32 %r326, %r382, %r404, %r315;
	// end inline asm
	// begin inline asm
	madc.lo.cc.u32 %r330, %r388, %r404, %r527;
	// end inline asm
	// begin inline asm
	madc.hi.u32 %r334, %r388, %r404, %r527;
	// end inline asm
	// begin inline asm
	mad.lo.cc.u32 %r338, %r379, %r404, %r287;
	// end inline asm
	// begin inline asm
	madc.hi.cc.u32 %r342, %r379, %r404, %r291;
	// end inline asm
	// begin inline asm
	madc.lo.cc.u32 %r346, %r385, %r404, %r295;
	// end inline asm
	// begin inline asm
	madc.hi.cc.u32 %r350, %r385, %r404, %r319;
	// end inline asm
	// begin inline asm
	addc.u32 %r354, %r334, %r527;
	// end inline asm
	// begin inline asm
	add.cc.u32 %r357, %r231, %r268;
	// end inline asm
	// begin inline asm
	addc.cc.u32 %r360, %r303, %r272;
	// end inline asm
	// begin inline asm
	addc.cc.u32 %r363, %r307, %r338;
	// end inline asm
	// begin inline asm
	addc.cc.u32 %r366, %r322, %r342;
	// end inline asm
	// begin inline asm
	addc.cc.u32 %r369, %r326, %r346;
	// end inline asm
	// begin inline asm
	addc.cc.u32 %r372, %r330, %r350;
	// end inline asm
	// begin inline asm
	addc.u32 %r375, %r354, %r527;
	// end inline asm
	// begin inline asm
	sub.cc.u32 %r378, %r379, %r380;
	// end inline asm
	// begin inline asm
	subc.cc.u32 %r381, %r382, %r383;
	// end inline asm
	// begin inline asm
	subc.cc.u32 %r384, %r385, %r386;
	// end inline asm
	// begin inline asm
	subc.cc.u32 %r387, %r388, %r389;
	// end inline asm
	// begin inline asm
	subc.u32 %r390, %r527, %r527;
	// end inline asm
	// begin inline asm
	sub.cc.u32 %r393, %r394, %r395;
	// end inline asm
	// begin inline asm
	subc.cc.u32 %r396, %r397, %r398;
	// end inline asm
	// begin inline asm
	subc.cc.u32 %r399, %r400, %r401;
	// end inline asm
	// begin inline asm
	subc.cc.u32 %r402, %r403, %r404;
	// end inline asm
	// begin inline asm
	subc.u32 %r405, %r527, %r527;
	// end inline asm
	// begin inline asm
	mad.lo.cc.u32 %r408, %r378, %r393, %r78;
	// end inline asm
	// begin inline asm
	madc.hi.cc.u32 %r412, %r378, %r393, %r207;
	// end inline asm
	// begin inline asm
	madc.lo.cc.u32 %r416, %r384, %r393, %r210;
	// end inline asm
	// begin inline asm
	madc.hi.cc.u32 %r420, %r384, %r393, %r213;
	// end inline asm
	// begin inline asm
	addc.u32 %r424, %r527, %r527;
	// end inline asm
	// begin inline asm
	mad.lo.cc.u32 %r427, %r381, %r393, %r357;
	// end inline asm
	// begin inline asm
	madc.hi.cc.u32 %r431, %r381, %r393, %r360;
	// end inline asm
	// begin inline asm
	madc.lo.cc.u32 %r435, %r387, %r393, %r363;
	// end inline asm
	// begin inline asm
	madc.hi.cc.u32 %r439, %r387, %r393, %r366;
	// end inline asm
	// begin inline asm
	addc.u32 %r443, %r527, %r527;
	// end inline asm
	// begin inline asm
	mad.lo.cc.u32 %r446, %r381, %r396, %r416;
	// end inline asm
	// begin inline asm
	madc.hi.cc.u32 %r450, %r381, %r396, %r420;
	// end inline asm
	// begin inline asm
	madc.lo.cc.u32 %r454, %r387, %r396, %r216;
	// end inline asm
	// begin inline asm
	madc.hi.cc.u32 %r458, %r387, %r396, %r219;
	// end inline asm
	// begin inline asm
	addc.u32 %r462, %r527, %r527;
	// end inline asm
	// begin inline asm
	mad.lo.cc.u32 %r465, %r378, %r396, %r427;
	// end inline asm
	// begin inline asm
	madc.hi.cc.u32 %r469, %r378, %r396, %r431;
	// end inline asm
	// begin inline asm
	madc.lo.cc.u32 %r473, %r384, %r396, %r435;
	// end inline asm
	// begin inline asm
	madc.hi.cc.u32 %r477, %r384, %r396, %r439;
	// end inline asm
	// begin inline asm
	addc.cc.u32 %r481, %r458, %r443;
	// end inline asm
	// begin inline asm
	addc.u32 %r484, %r462, %r527;
	// end inline asm
	// begin inline asm
	mad.lo.cc.u32 %r487, %r381, %r399, %r473;
	// end inline asm
	// begin inline asm
	madc.hi.cc.u32 %r491, %r381, %r399, %r477;
	// end inline asm
	// begin inline asm
	madc.lo.cc.u32 %r495, %r387, %r399, %r369;
	// end inline asm
	// begin inline asm
	madc.hi.cc.u32 %r499, %r387, %r399, %r372;
	// end inline asm
	// begin inline asm
	addc.u32 %r503, %r527, %r527;
	// end inline asm
	// begin inline asm
	mad.lo.cc.u32 %r506, %r378, %r399, %r446;
	// end inline asm
	// begin inline asm
	madc.hi.cc.u32 %r510, %r378, %r399, %r450;
	// end inline asm
	// begin inline asm
	madc.lo.cc.u32 %r514, %r384, %r399, %r454;
	// end inline asm
	// begin inline asm
	madc.hi.cc.u32 %r518, %r384, %r399, %r481;
	// end inline asm
	// begin inline asm
	addc.cc.u32 %r522, %r499, %r484;
	// end inline asm
	// begin inline asm
	addc.u32 %r525, %r503, %r527;
	// end inline asm
	mov.b32 	%r529, -1;
	// begin inline asm
	add.cc.u32 %r528, %r529, %r424;
	// end inline asm
	// begin inline asm
	madc.lo.cc.u32 %r531, %r381, %r402, %r514;
	// end inline asm
	// begin inline asm
	madc.hi.cc.u32 %r535, %r381, %r402, %r518;
	// end inline asm
	// begin inline asm
	madc.lo.cc.u32 %r539, %r387, %r402, %r222;
	// end inline asm
	// begin inline asm
	madc.hi.u32 %r543, %r387, %r402, %r225;
	// end inline asm
	// begin inline asm
	mad.lo.cc.u32 %r547, %r378, %r402, %r487;
	// end inline asm
	// begin inline asm
	madc.hi.cc.u32 %r551, %r378, %r402, %r491;
	// end inline asm
	// begin inline asm
	madc.lo.cc.u32 %r555, %r384, %r402, %r495;
	// end inline asm
	// begin inline asm
	madc.hi.cc.u32 %r559, %r384, %r402, %r522;
	// end inline asm
	// begin inline asm
	addc.u32 %r563, %r543, %r525;
	// end inline asm
	// begin inline asm
	add.cc.u32 %r566, %r408, %r228;
	// end inline asm
	// begin inline asm
	addc.cc.u32 %r569, %r412, %r465;
	// end inline asm
	// begin inline asm
	addc.cc.u32 %r572, %r506, %r469;
	// end inline asm
	// begin inline asm
	addc.cc.u32 %r575, %r510, %r547;
	// end inline asm
	// begin inline asm
	addc.cc.u32 %r1330, %r531, %r551;
	// end inline asm
	// begin inline asm
	addc.cc.u32 %r1329, %r535, %r555;
	// end inline asm
	// begin inline asm
	addc.cc.u32 %r1328, %r539, %r559;
	// end inline asm
	// begin inline asm
	addc.u32 %r1327, %r563, %r375;
	// end inline asm
	setp.eq.s32 	%p2, %r390, 0;
	@%p2 bra 	$L__BB0_3;
	// begin inline asm
	sub.cc.u32 %r1330, %r1330, %r393;
	// end inline asm
	// begin inline asm
	subc.cc.u32 %r1329, %r1329, %r396;
	// end inline asm
	// begin inline asm
	subc.cc.u32 %r1328, %r1328, %r399;
	// end inline asm
	// begin inline asm
	subc.u32 %r1327, %r1327, %r402;
	// end inline asm
$L__BB0_3:
	setp.eq.s32 	%p3, %r405, 0;
	@%p3 bra 	$L__BB0_5;
	// begin inline asm
	sub.cc.u32 %r1330, %r1330, %r378;
	// end inline asm
	// begin inline asm
	subc.cc.u32 %r1329, %r1329, %r381;
	// end inline asm
	// begin inline asm
	subc.cc.u32 %r1328, %r1328, %r384;
	// end inline asm
	// begin inline asm
	subc.u32 %r1327, %r1327, %r387;
	// end inline asm
$L__BB0_5:
	// begin inline asm
	add.cc.u32 %r614, %r216, %r566;
	// end inline asm
	// begin inline asm
	addc.cc.u32 %r617, %r219, %r569;
	// end inline asm
	// begin inline asm
	addc.cc.u32 %r620, %r222, %r572;
	// end inline asm
	// begin inline asm
	addc.cc.u32 %r623, %r225, %r575;
	// end inline asm
	// begin inline asm
	addc.cc.u32 %r626, %r228, %r1330;
	// end inline asm
	// begin inline asm
	addc.cc.u32 %r629, %r357, %r1329;
	// end inline asm
	// begin inline asm
	addc.cc.u32 %r632, %r360, %r1328;
	// end inline asm
	// begin inline asm
	addc.cc.u32 %r635, %r363, %r1327;
	// end inline asm
	mov.b32 	%r1322, 0;
	// begin inline asm
	addc.u32 %r638, %r1322, %r1322;
	// end inline asm
	// begin inline asm
	addc.cc.u32 %r641, %r366, %r1322;
	// end inline asm
	// begin inline asm
	addc.cc.u32 %r644, %r369, %r1322;
	// end inline asm
	// begin inline asm
	addc.cc.u32 %r647, %r372, %r1322;
	// end inline asm
	// begin inline asm
	addc.cc.u32 %r650, %r375, %r1322;
	// end inline asm
	mov.b32 	%r684, 6;
	// begin inline asm
	shf.l.clamp.b32 %r653, %r623, %r626, %r684;
	// end inline asm
	// begin inline asm
	shf.l.clamp.b32 %r657, %r626, %r629, %r684;
	// end inline asm
	// begin inline asm
	shf.l.clamp.b32 %r661, %r629, %r632, %r684;
	// end inline asm
	// begin inline asm
	shf.l.clamp.b32 %r665, %r632, %r635, %r684;
	// end inline asm
	// begin inline asm
	shf.l.clamp.b32 %r669, %r635, %r641, %r684;
	// end inline asm
	// begin inline asm
	shf.l.clamp.b32 %r673, %r641, %r644, %r684;
	// end inline asm
	// begin inline asm
	shf.l.clamp.b32 %r677, %r644, %r647, %r684;
	// end inline asm
	// begin inline asm
	shf.l.clamp.b32 %r681, %r647, %r650, %r684;
	// end inline asm
	mov.b32 	%r693, 354318826;
	// begin inline asm
	mul.hi.u32 %r685, %r677, %r693;
	// end inline asm
	// begin inline asm
	mul.lo.u32 %r688, %r681, %r693;
	// end inline asm
	// begin inline asm
	mul.hi.u32 %r691, %r681, %r693;
	// end inline asm
	mov.b32 	%r712, -182432735;
	// begin inline asm
	mad.hi.cc.u32 %r694, %r673, %r712, %r685;
	// end inline asm
	// begin inline asm
	madc.lo.cc.u32 %r698, %r681, %r712, %r1322;
	// end inline asm
	// begin inline asm
	madc.hi.u32 %r702, %r681, %r712, %r1322;
	// end inline asm
	// begin inline asm
	mad.lo.cc.u32 %r706, %r677, %r712, %r688;
	// end inline asm
	// begin inline asm
	madc.hi.cc.u32 %r710, %r677, %r712, %r691;
	// end inline asm
	// begin inline asm
	addc.u32 %r714, %r702, %r1322;
	// end inline asm
	mov.b32 	%r743, -1922440616;
	// begin inline asm
	mad.lo.cc.u32 %r717, %r673, %r743, %r706;
	// end inline asm
	// begin inline asm
	madc.hi.cc.u32 %r721, %r673, %r743, %r710;
	// end inline asm
	// begin inline asm
	madc.lo.cc.u32 %r725, %r681, %r743, %r1322;
	// end inline asm
	// begin inline asm
	madc.hi.u32 %r729, %r681, %r743, %r1322;
	// end inline asm
	// begin inline asm
	mad.hi.cc.u32 %r733, %r669, %r743, %r694;
	// end inline asm
	// begin inline asm
	madc.lo.cc.u32 %r737, %r677, %r743, %r698;
	// end inline asm
	// begin inline asm
	madc.hi.cc.u32 %r741, %r677, %r743, %r714;
	// end inline asm
	// begin inline asm
	addc.u32 %r745, %r729, %r1322;
	// end inline asm
	mov.b32 	%r782, -49670133;
	// begin inline asm
	mad.hi.cc.u32 %r748, %r665, %r782, %r733;
	// end inline asm
	// begin inline asm
	madc.lo.cc.u32 %r752, %r673, %r782, %r737;
	// end inline asm
	// begin inline asm
	madc.hi.cc.u32 %r756, %r673, %r782, %r741;
	// end inline asm
	// begin inline asm
	madc.lo.cc.u32 %r760, %r681, %r782, %r1322;
	// end inline asm
	// begin inline asm
	madc.hi.u32 %r764, %r681, %r782, %r1322;
	// end inline asm
	// begin inline asm
	mad.lo.cc.u32 %r768, %r669, %r782, %r717;
	// end inline asm
	// begin inline asm
	madc.hi.cc.u32 %r772, %r669, %r782, %r721;
	// end inline asm
	// begin inline asm
	madc.lo.cc.u32 %r776, %r677, %r782, %r725;
	// end inline asm
	// begin inline asm
	madc.hi.cc.u32 %r780, %r677, %r782, %r745;
	// end inline asm
	// begin inline asm
	addc.u32 %r784, %r764, %r1322;
	// end inline asm
	mov.b32 	%r829, -89651896;
	// begin inline asm
	mad.lo.cc.u32 %r787, %r665, %r829, %r768;
	// end inline asm
	// begin inline asm
	madc.hi.cc.u32 %r791, %r665, %r829, %r772;
	// end inline asm
	// begin inline asm
	madc.lo.cc.u32 %r795, %r673, %r829, %r776;
	// end inline asm
	// begin inline asm
	madc.hi.cc.u32 %r799, %r673, %r829, %r780;
	// end inline asm
	// begin inline asm
	madc.lo.cc.u32 %r803, %r681, %r829, %r1322;
	// end inline asm
	// begin inline asm
	madc.hi.u32 %r807, %r681, %r829, %r1322;
	// end inline asm
	// begin inline asm
	mad.hi.cc.u32 %r811, %r661, %r829, %r748;
	// end inline asm
	// begin inline asm
	madc.lo.cc.u32 %r815, %r669, %r829, %r752;
	// end inline asm
	// begin inline asm
	madc.hi.cc.u32 %r819, %r669, %r829, %r756;
	// end inline asm
	// begin inline asm
	madc.lo.cc.u32 %r823, %r677, %r829, %r760;
	// end inline asm
	// begin inline asm
	madc.hi.cc.u32 %r827, %r677, %r829, %r784;
	// end inline asm
	// begin inline asm
	addc.u32 %r831, %r807, %r1322;
	// end inline asm
	mov.b32 	%r884, -454746551;
	// begin inline asm
	mad.hi.cc.u32 %r834, %r657, %r884, %r811;
	// end inline asm
	// begin inline asm
	madc.lo.cc.u32 %r838, %r665, %r884, %r815;
	// end inline asm
	// begin inline asm
	madc.hi.cc.u32 %r842, %r665, %r884, %r819;
	// end inline asm
	// begin inline asm
	madc.lo.cc.u32 %r846, %r673, %r884, %r823;
	// end inline asm
	// begin inline asm
	madc.hi.cc.u32 %r850, %r673, %r884, %r827;
	// end inline asm
	// begin inline asm
	madc.lo.cc.u32 %r854, %r681, %r884, %r1322;
	// end inline asm
	// begin inline asm
	madc.hi.u32 %r858, %r681, %r884, %r1322;
	// end inline asm
	// begin inline asm
	mad.lo.cc.u32 %r862, %r661, %r884, %r787;
	// end inline asm
	// begin inline asm
	madc.hi.cc.u32 %r866, %r661, %r884, %r791;
	// end inline asm
	// begin inline asm
	madc.lo.cc.u32 %r870, %r669, %r884, %r795;
	// end inline asm
	// begin inline asm
	madc.hi.cc.u32 %r874, %r669, %r884, %r799;
	// end inline asm
	// begin inline asm
	madc.lo.cc.u32 %r878, %r677, %r884, %r803;
	// end inline asm
	// begin inline asm
	madc.hi.cc.u32 %r882, %r677, %r884, %r831;
	// end inline asm
	// begin inline asm
	addc.u32 %r886, %r858, %r1322;
	// end inline asm
	mov.b32 	%r947, -1005900642;
	// begin inline asm
	mad.lo.cc.u32 %r889, %r657, %r947, %r862;
	// end inline asm
	// begin inline asm
	madc.hi.cc.u32 %r893, %r657, %r947, %r866;
	// end inline asm
	// begin inline asm
	madc.lo.cc.u32 %r897, %r665, %r947, %r870;
	// end inline asm
	// begin inline asm
	madc.hi.cc.u32 %r901, %r665, %r947, %r874;
	// end inline asm
	// begin inline asm
	madc.lo.cc.u32 %r905, %r673, %r947, %r878;
	// end inline asm
	// begin inline asm
	madc.hi.cc.u32 %r909, %r673, %r947, %r882;
	// end inline asm
	// begin inline asm
	madc.lo.cc.u32 %r913, %r681, %r947, %r1322;
	// end inline asm
	// begin inline asm
	madc.hi.u32 %r917, %r681, %r947, %r1322;
	// end inline asm
	// begin inline asm
	mad.hi.cc.u32 %r921, %r653, %r947, %r834;
	// end inline asm
	// begin inline asm
	madc.lo.cc.u32 %r925, %r661, %r947, %r838;
	// end inline asm
	// begin inline asm
	madc.hi.cc.u32 %r929, %r661, %r947, %r842;
	// end inline asm
	// begin inline asm
	madc.lo.cc.u32 %r933, %r669, %r947, %r846;
	// end inline asm
	// begin inline asm
	madc.hi.cc.u32 %r937, %r669, %r947, %r850;
	// end inline asm
	// begin inline asm
	madc.lo.cc.u32 %r941, %r677, %r947, %r854;
	// end inline asm
	// begin inline asm
	madc.hi.cc.u32 %r945, %r677, %r947, %r886;
	// end inline asm
	// begin inline asm
	addc.u32 %r949, %r917, %r1322;
	// end inline asm
	mov.b32 	%r1014, 920209694;
	// begin inline asm
	mad.lo.cc.u32 %r952, %r657, %r1014, %r925;
	// end inline asm
	// begin inline asm
	madc.hi.cc.u32 %r956, %r657, %r1014, %r929;
	// end inline asm
	// begin inline asm
	madc.lo.cc.u32 %r960, %r665, %r1014, %r933;
	// end inline asm
	// begin inline asm
	madc.hi.cc.u32 %r964, %r665, %r1014, %r937;
	// end inline asm
	// begin inline asm
	madc.lo.cc.u32 %r968, %r673, %r1014, %r941;
	// end inline asm
	// begin inline asm
	madc.hi.cc.u32 %r972, %r673, %r1014, %r945;
	// end inline asm
	// begin inline asm
	madc.lo.cc.u32 %r976, %r681, %r1014, %r1322;
	// end inline asm
	// begin inline asm
	madc.hi.u32 %r980, %r681, %r1014, %r1322;
	// end inline asm
	// begin inline asm
	mad.lo.cc.u32 %r984, %r653, %r1014, %r889;
	// end inline asm
	// begin inline asm
	madc.hi.cc.u32 %r988, %r653, %r1014, %r893;
	// end inline asm
	// begin inline asm
	madc.lo.cc.u32 %r992, %r661, %r1014, %r897;
	// end inline asm
	// begin inline asm
	madc.hi.cc.u32 %r996, %r661, %r1014, %r901;
	// end inline asm
	// begin inline asm
	madc.lo.cc.u32 %r1000, %r669, %r1014, %r905;
	// end inline asm
	// begin inline asm
	madc.hi.cc.u32 %r1004, %r669, %r1014, %r909;
	// end inline asm
	// begin inline asm
	madc.lo.cc.u32 %r1008, %r677, %r1014, %r913;
	// end inline asm
	// begin inline asm
	madc.hi.cc.u32 %r1012, %r677, %r1014, %r949;
	// end inline asm
	// begin inline asm
	addc.u32 %r1016, %r980, %r1322;
	// end inline asm
	// begin inline asm
	add.cc.u32 %r1019, %r921, %r984;
	// end inline asm
	// begin inline asm
	addc.cc.u32 %r1022, %r952, %r988;
	// end inline asm
	// begin inline asm
	addc.cc.u32 %r1025, %r956, %r992;
	// end inline asm
	// begin inline asm
	addc.cc.u32 %r1028, %r960, %r996;
	// end inline asm
	// begin inline asm
	addc.cc.u32 %r1031, %r964, %r1000;
	// end inline asm
	// begin inline asm
	addc.cc.u32 %r1034, %r968, %r1004;
	// end inline asm
	// begin inline asm
	addc.cc.u32 %r1037, %r972, %r1008;
	// end inline asm
	// begin inline asm
	addc.cc.u32 %r1040, %r976, %r1012;
	// end inline asm
	// begin inline asm
	addc.u32 %r1043, %r1016, %r1322;
	// end inline asm
	// begin inline asm
	sub.cc.u32 %r1331, %r78, %r1022;
	// end inline asm
	// begin inline asm
	subc.cc.u32 %r1049, %r207, %r1025;
	// end inline asm
	// begin inline asm
	subc.cc.u32 %r1052, %r210, %r1028;
	// end inline asm
	// begin inline asm
	subc.cc.u32 %r1055, %r213, %r1031;
	// end inline asm
	// begin inline asm
	subc.cc.u32 %r1058, %r614, %r1034;
	// end inline asm
	// begin inline asm
	subc.cc.u32 %r1061, %r617, %r1037;
	// end inline asm
	// begin inline asm
	subc.cc.u32 %r1064, %r620, %r1040;
	// end inline asm
	// begin inline asm
	subc.u32 %r1067, %r623, %r1043;
	// end inline asm
	mov.b32 	%r1120, -168919041;
	// begin inline asm
	mad.lo.cc.u32 %r1070, %r1025, %r1120, %r1052;
	// end inline asm
	// begin inline asm
	madc.hi.cc.u32 %r1074, %r1025, %r1120, %r1055;
	// end inline asm
	// begin inline asm
	madc.lo.cc.u32 %r1078, %r1031, %r1120, %r1058;
	// end inline asm
	// begin inline asm
	madc.hi.cc.u32 %r1082, %r1031, %r1120, %r1061;
	// end inline asm
	// begin inline asm
	madc.lo.cc.u32 %r1086, %r1037, %r1120, %r1064;
	// end inline asm
	// begin inline asm
	madc.hi.u32 %r1090, %r1037, %r1120, %r1067;
	// end inline asm
	// begin inline asm
	mad.lo.cc.u32 %r1094, %r1022, %r1120, %r1022;
	// end inline asm
	// begin inline asm
	madc.hi.cc.u32 %r1098, %r1022, %r1120, %r1025;
	// end inline asm
	// begin inline asm
	madc.lo.cc.u32 %r1102, %r1028, %r1120, %r1028;
	// end inline asm
	// begin inline asm
	madc.hi.cc.u32 %r1106, %r1028, %r1120, %r1031;
	// end inline asm
	// begin inline asm
	madc.lo.cc.u32 %r1110, %r1034, %r1120, %r1034;
	// end inline asm
	// begin inline asm
	madc.hi.cc.u32 %r1114, %r1034, %r1120, %r1037;
	// end inline asm
	// begin inline asm
	madc.lo.u32 %r1118, %r1040, %r1120, %r1040;
	// end inline asm
	mov.b32 	%r1164, 805306366;
	// begin inline asm
	mad.lo.cc.u32 %r1122, %r1025, %r1164, %r1102;
	// end inline asm
	// begin inline asm
	madc.hi.cc.u32 %r1126, %r1025, %r1164, %r1106;
	// end inline asm
	// begin inline asm
	madc.lo.cc.u32 %r1130, %r1031, %r1164, %r1110;
	// end inline asm
	// begin inline asm
	madc.hi.cc.u32 %r1134, %r1031, %r1164, %r1114;
	// end inline asm
	// begin inline asm
	madc.lo.u32 %r1138, %r1037, %r1164, %r1118;
	// end inline asm
	// begin inline asm
	mad.lo.cc.u32 %r1142, %r1022, %r1164, %r1070;
	// end inline asm
	// begin inline asm
	madc.hi.cc.u32 %r1146, %r1022, %r1164, %r1074;
	// end inline asm
	// begin inline asm
	madc.lo.cc.u32 %r1150, %r1028, %r1164, %r1078;
	// end inline asm
	// begin inline asm
	madc.hi.cc.u32 %r1154, %r1028, %r1164, %r1082;
	// end inline asm
	// begin inline asm
	madc.lo.cc.u32 %r1158, %r1034, %r1164, %r1086;
	// end inline asm
	// begin inline asm
	madc.hi.u32 %r1162, %r1034, %r1164, %r1090;
	// end inline asm
	mov.b32 	%r1200, -1504343807;
	// begin inline asm
	mad.lo.cc.u32 %r1166, %r1025, %r1200, %r1150;
	// end inline asm
	// begin inline asm
	madc.hi.cc.u32 %r1170, %r1025, %r1200, %r1154;
	// end inline asm
	// begin inline asm
	madc.lo.cc.u32 %r1174, %r1031, %r1200, %r1158;
	// end inline asm
	// begin inline asm
	madc.hi.u32 %r1178, %r1031, %r1200, %r1162;
	// end inline asm
	// begin inline asm
	mad.lo.cc.u32 %r1182, %r1022, %r1200, %r1122;
	// end inline asm
	// begin inline asm
	madc.hi.cc.u32 %r1186, %r1022, %r1200, %r1126;
	// end inline asm
	// begin inline asm
	madc.lo.cc.u32 %r1190, %r1028, %r1200, %r1130;
	// end inline asm
	// begin inline asm
	madc.hi.cc.u32 %r1194, %r1028, %r1200, %r1134;
	// end inline asm
	// begin inline asm
	madc.lo.u32 %r1198, %r1034, %r1200, %r1138;
	// end inline asm
	mov.b32 	%r1228, -1547153410;
	// begin inline asm
	mad.lo.cc.u32 %r1202, %r1025, %r1228, %r1190;
	// end inline asm
	// begin inline asm
	madc.hi.cc.u32 %r1206, %r1025, %r1228, %r1194;
	// end inline asm
	// begin inline asm
	madc.lo.u32 %r1210, %r1031, %r1228, %r1198;
	// end inline asm
	// begin inline asm
	mad.lo.cc.u32 %r1214, %r1022, %r1228, %r1166;
	// end inline asm
	// begin inline asm
	madc.hi.cc.u32 %r1218, %r1022, %r1228, %r1170;
	// end inline asm
	// begin inline asm
	madc.lo.cc.u32 %r1222, %r1028, %r1228, %r1174;
	// end inline asm
	// begin inline asm
	madc.hi.u32 %r1226, %r1028, %r1228, %r1178;
	// end inline asm
	mov.b32 	%r1248, -1622428959;
	// begin inline asm
	mad.lo.cc.u32 %r1230, %r1025, %r1248, %r1222;
	// end inline asm
	// begin inline asm
	madc.hi.u32 %r1234, %r1025, %r1248, %r1226;
	// end inline asm
	// begin inline asm
	mad.lo.cc.u32 %r1238, %r1022, %r1248, %r1202;
	// end inline asm
	// begin inline asm
	madc.hi.cc.u32 %r1242, %r1022, %r1248, %r1206;
	// end inline asm
	// begin inline asm
	madc.lo.u32 %r1246, %r1028, %r1248, %r1210;
	// end inline asm
	mov.b32 	%r1260, 1708350121;
	// begin inline asm
	mad.lo.u32 %r1250, %r1025, %r1260, %r1246;
	// end inline asm
	// begin inline asm
	mad.lo.cc.u32 %r1254, %r1022, %r1260, %r1230;
	// end inline asm
	// begin inline asm
	madc.hi.u32 %r1258, %r1022, %r1260, %r1234;
	// end inline asm
	mov.b32 	%r1264, -313222495;
	// begin inline asm
	mad.lo.u32 %r1262, %r1022, %r1264, %r1250;
	// end inline asm
	// begin inline asm
	add.cc.u32 %r1332, %r1049, %r1094;
	// end inline asm
	// begin inline asm
	addc.cc.u32 %r1333, %r1142, %r1098;
	// end inline asm
	// begin inline asm
	addc.cc.u32 %r1334, %r1146, %r1182;
	// end inline asm
	// begin inline asm
	addc.cc.u32 %r1335, %r1214, %r1186;
	// end inline asm
	// begin inline asm
	addc.cc.u32 %r1336, %r1218, %r1238;
	// end inline asm
	// begin inline asm
	addc.cc.u32 %r1337, %r1254, %r1242;
	// end inline asm
	// begin inline asm
	addc.cc.u32 %r1338, %r1258, %r1262;
	// end inline asm
	// begin inline asm
	addc.cc.u32 %r1287, %r1322, %r1289;
	// end inline asm
	// begin inline asm
	addc.cc.u32 %r1290, %r1322, %r1292;
	// end inline asm
	// begin inline asm
	addc.u32 %r1293, %r1322, %r1322;
	// end inline asm
	mov.b32 	%r1298, 1;
	// begin inline asm
	sub.cc.u32 %r1296, %r1331, %r1298;
	// end inline asm
	mov.b32 	%r1301, 168919040;
	// begin inline asm
	subc.cc.u32 %r1299, %r1332, %r1301;
	// end inline asm
	mov.b32 	%r1304, -805306367;
	// begin inline asm
	subc.cc.u32 %r1302, %r1333, %r1304;
	// end inline asm
	mov.b32 	%r1307, 1504343806;
	// begin inline asm
	subc.cc.u32 %r1305, %r1334, %r1307;
	// end inline asm
	mov.b32 	%r1310, 1547153409;
	// begin inline asm
	subc.cc.u32 %r1308, %r1335, %r1310;
	// end inline asm
	mov.b32 	%r1313, 1622428958;
	// begin inline asm
	subc.cc.u32 %r1311, %r1336, %r1313;
	// end inline asm
	mov.b32 	%r1316, -1708350122;
	// begin inline asm
	subc.cc.u32 %r1314, %r1337, %r1316;
	// end inline asm
	mov.b32 	%r1319, 313222494;
	// begin inline asm
	subc.cc.u32 %r1317, %r1338, %r1319;
	// end inline asm
	// begin inline asm
	subc.u32 %r1320, %r1322, %r1322;
	// end inline asm
	setp.ne.s32 	%p4, %r1320, 0;
	@%p4 bra 	$L__BB0_7;
	mov.u32 	%r1331, %r1296;
	mov.u32 	%r1332, %r1299;
	mov.u32 	%r1333, %r1302;
	mov.u32 	%r1334, %r1305;
	mov.u32 	%r1335, %r1308;
	mov.u32 	%r1336, %r1311;
	mov.u32 	%r1337, %r1314;
	mov.u32 	%r1338, %r1317;
$L__BB0_7:
	ld.param.u64 	%rd15, [_Z17multVectorsKernelILi1EEvP6bigintPKS0_S1_m_param_2];
	cvta.to.global.u64 	%rd11, %rd15;
	shl.b64 	%rd12, %rd1, 5;
	add.s64 	%rd13, %rd11, %rd12;
	st.global.v4.u32 	[%rd13], {%r1331, %r1332, %r1333, %r1334};
	st.global.v4.u32 	[%rd13+16], {%r1335, %r1336, %r1337, %r1338};
$L__BB0_8:
	ret;

}
	// .globl	_Z17multVectorsKernelILi500EEvP6bigintPKS0_S1_m
.visible .entry _Z17multVectorsKernelILi500EEvP6bigintPKS0_S1_m(
	.param .u64 .ptr .align 1 _Z17multVectorsKernelILi500EEvP6bigintPKS0_S1_m_param_0,
	.param .u64 .ptr .align 1 _Z17multVectorsKernelILi500EEvP6bigintPKS0_S1_m_param_1,
	.param .u64 .ptr .align 1 _Z17multVectorsKernelILi500EEvP6bigintPKS0_S1_m_param_2,
	.param .u64 _Z17multVectorsKernelILi500EEvP6bigintPKS0_S1_m_param_3
)
{
	.reg .pred 	%p<9>;
	.reg .b32 	%r<2713>;
	.reg .b64 	%rd<15>;

	ld.param.u64 	%rd2, [_Z17multVectorsKernelILi500EEvP6bigintPKS0_S1_m_param_0];
	ld.param.u64 	%rd3, [_Z17multVectorsKernelILi500EEvP6bigintPKS0_S1_m_param_1];
	ld.param.u64 	%rd5, [_Z17multVectorsKernelILi500EEvP6bigintPKS0_S1_m_param_3];
	mov.u32 	%r173, %ntid.x;
	mov.u32 	%r174, %ctaid.x;
	mov.u32 	%r175, %tid.x;
	mad.lo.s32 	%r176, %r173, %r174, %r175;
	cvt.s64.s32 	%rd1, %r176;
	setp.le.u64 	%p1, %rd5, %rd1;
	@%p1 bra 	$L__BB1_16;
	cvta.to.global.u64 	%rd6, %rd2;
	cvta.to.global.u64 	%rd7, %rd3;
	shl.b64 	%rd8, %rd1, 5;
	add.s64 	%rd9, %rd6, %rd8;
	ld.global.v4.u32 	{%r2679, %r2678, %r2677, %r2676}, [%rd9];
	ld.global.v4.u32 	{%r2675, %r2674, %r2673, %r2672}, [%rd9+16];
	add.s64 	%rd10, %rd7, %rd8;
	ld.global.v4.u32 	{%r9, %r10, %r11, %r12}, [%rd10];
	ld.global.v4.u32 	{%r13, %r14, %r15, %r16}, [%rd10+16];
	mov.b32 	%r2680, 0;
$L__BB1_2:
	// begin inline asm
	mul.lo.u32 %r178, %r2679, %r9;
	// end inline asm
	// begin inline asm
	mul.hi.u32 %r181, %r2679, %r9;
	// end inline asm
	// begin inline asm
	mul.lo.u32 %r184, %r2677, %r9;
	// end inline asm
	// begin inline asm
	mul.hi.u32 %r187, %r2677, %r9;
	// end inline asm
	// begin inline asm
	mul.lo.u32 %r190, %r2678, %r9;
	// end inline asm
	// begin inline asm
	mul.hi.u32 %r193, %r2678, %r9;
	// end inline asm
	// begin inline asm
	mul.lo.u32 %r196, %r2676, %r9;
	// end inline asm
	// begin inline asm
	mul.hi.u32 %r199, %r2676, %r9;
	// end inline asm
	// begin inline asm
	mad.lo.cc.u32 %r202, %r2678, %r10, %r184;
	// end inline asm
	// begin inline asm
	madc.hi.cc.u32 %r206, %r2678, %r10, %r187;
	// end inline asm
	mov.b32 	%r627, 0;
	// begin inline asm
	madc.lo.cc.u32 %r210, %r2676, %r10, %r627;
	// end inline asm
	// begin inline asm
	madc.hi.u32 %r214, %r2676, %r10, %r627;
	// end inline asm
	// begin inline asm
	mad.lo.cc.u32 %r218, %r2679, %r10, %r190;
	// end inline asm
	// begin inline asm
	madc.hi.cc.u32 %r222, %r2679, %r10, %r193;
	// end inline asm
	// begin inline asm
	madc.lo.cc.u32 %r226, %r2677, %r10, %r196;
	// end inline asm
	// begin inline asm
	madc.hi.cc.u32 %r230, %r2677, %r10, %r199;
	// end inline asm
	// begin inline asm
	addc.u32 %r234, %r214, %r627;
	// end inline asm
	// begin inline asm
	mad.lo.cc.u32 %r237, %r2678, %r11, %r226;
	// end inline asm
	// begin inline asm
	madc.hi.cc.u32 %r241, %r2678, %r11, %r230;
	// end inline asm
	// begin inline asm
	madc.lo.cc.u32 %r245, %r2676, %r11, %r627;
	// end inline asm
	// begin inline asm
	madc.hi.u32 %r249, %r2676, %r11, %r627;
	// end inline asm
	// begin inline asm
	mad.lo.cc.u32 %r253, %r2679, %r11, %r202;
	// end inline asm
	// begin inline asm
	madc.hi.cc.u32 %r257, %r2679, %r11, %r206;
	// end inline asm
	// begin inline asm
	madc.lo.cc.u32 %r261, %r2677, %r11, %r210;
	// end inline asm
	// begin inline asm
	madc.hi.cc.u32 %r265, %r2677, %r11, %r234;
	// end inline asm
	// begin inline asm
	addc.u32 %r269, %r249, %r627;
	// end inline asm
	// begin inline asm
	mad.lo.cc.u32 %r272, %r2678, %r12, %r261;
	// end inline asm
	// begin inline asm
	madc.hi.cc.u32 %r276, %r2678, %r12, %r265;
	// end inline asm
	// begin inline asm
	madc.lo.cc.u32 %r280, %r2676, %r12, %r627;
	// end inline asm
	// begin inline asm
	madc.hi.u32 %r284, %r2676, %r12, %r627;
	// end inline asm
	// begin inline asm
	mad.lo.cc.u32 %r288, %r2679, %r12, %r237;
	// end inline asm
	// begin inline asm
	madc.hi.cc.u32 %r292, %r2679, %r12, %r241;
	// end inline asm
	// begin inline asm
	madc.lo.cc.u32 %r296, %r2677, %r12, %r245;
	// end inline asm
	// begin inline asm
	madc.hi.cc.u32 %r300, %r2677, %r12, %r269;
	// end inline asm
	// begin inline asm
	addc.u32 %r304, %r284, %r627;
	// end inline asm
	// begin inline asm
	add.cc.u32 %r307, %r181, %r218;
	// end inline asm
	// begin inline asm
	addc.cc.u32 %r310, %r253, %r222;
	// end inline asm
	// begin inline asm
	addc.cc.u32 %r313, %r257, %r288;
	// end inline asm
	// begin inline asm
	addc.cc.u32 %r316, %r272, %r292;
	// end inline asm
	// begin inline asm
	addc.cc.u32 %r319, %r276, %r296;
	// end inline asm
	// begin inline asm
	addc.cc.u32 %r322, %r280, %r300;
	// end inline asm
	// begin inline asm
	addc.u32 %r325, %r304, %r627;
	// end inline asm
	// begin inline asm
	mul.lo.u32 %r328, %r2675, %r13;
	// end inline asm
	// begin inline asm
	mul.hi.u32 %r331, %r2675, %r13;
	// end inline asm
	// begin inline asm
	mul.lo.u32 %r334, %r2673, %r13;
	// end inline asm
	// begin inline asm
	mul.hi.u32 %r337, %r2673, %r13;
	// end inline asm
	// begin inline asm
	mul.lo.u32 %r340, %r2674, %r13;
	// end inline asm
	// begin inline asm
	mul.hi.u32 %r343, %r2674, %r13;
	// end inline asm
	// begin inline asm
	mul.lo.u32 %r346, %r2672, %r13;
	// end inline asm
	// begin inline asm
	mul.hi.u32 %r349, %r2672, %r13;
	// end inline asm
	// begin inline asm
	mad.lo.cc.u32 %r352, %r2674, %r14, %r334;
	// end inline asm
	// begin inline asm
	madc.hi.cc.u32 %r356, %r2674, %r14, %r337;
	// end inline asm
	// begin inline asm
	madc.lo.cc.u32 %r360, %r2672, %r14, %r627;
	// end inline asm
	// begin inline asm
	madc.hi.u32 %r364, %r2672, %r14, %r627;
	// end inline asm
	// begin inline asm
	mad.lo.cc.u32 %r368, %r2675, %r14, %r340;
	// end inline asm
	// begin inline asm
	madc.hi.cc.u32 %r372, %r2675, %r14, %r343;
	// end inline asm
	// begin inline asm
	madc.lo.cc.u32 %r376, %r2673, %r14, %r346;
	// end inline asm
	// begin inline asm
	madc.hi.cc.u32 %r380, %r2673, %r14, %r349;
	// end inline asm
	// begin inline asm
	addc.u32 %r384, %r364, %r627;
	// end inline asm
	// begin inline asm
	mad.lo.cc.u32 %r387, %r2674, %r15, %r376;
	// end inline asm
	// begin inline asm
	madc.hi.cc.u32 %r391, %r2674, %r15, %r380;
	// end inline asm
	// begin inline asm
	madc.lo.cc.u32 %r395, %r2672, %r15, %r627;
	// end inline asm
	// begin inline asm
	madc.hi.u32 %r399, %r2672, %r15, %r627;
	// end inline asm
	// begin inline asm
	mad.lo.cc.u32 %r403, %r2675, %r15, %r352;
	// end inline asm
	// begin inline asm
	madc.hi.cc.u32 %r407, %r2675, %r15, %r356;
	// end inline asm
	// begin inline asm
	madc.lo.cc.u32 %r411, %r2673, %r15, %r360;
	// end inline asm
	// begin inline asm
	madc.hi.cc.u32 %r415, %r2673, %r15, %r384;
	// end inline asm
	// begin inline asm
	addc.u32 %r419, %r399, %r627;
	// end inline asm
	// begin inline asm
	mad.lo.cc.u32 %r422, %r2674, %r16, %r411;
	// end inline asm
	// begin inline asm
	madc.hi.cc.u32 %r426, %r2674, %r16, %r415;
	// end inline asm
	// begin inline asm
	madc.lo.cc.u32 %r430, %r2672, %r16, %r627;
	// end inline asm
	// begin inline asm
	madc.hi.u32 %r434, %r2672, %r16, %r627;
	// end inline asm
	// begin inline asm
	mad.lo.cc.u32 %r438, %r2675, %r16, %r387;
	// end inline asm
	// begin inline asm
	madc.hi.cc.u32 %r442, %r2675, %r16, %r391;
	// end inline asm
	// begin inline asm
	madc.lo.cc.u32 %r446, %r2673, %r16, %r395;
	// end inline asm
	// begin inline asm
	madc.hi.cc.u32 %r450, %r2673, %r16, %r419;
	// end inline asm
	// begin inline asm
	addc.u32 %r454, %r434, %r627;
	// end inline asm
	// begin inline asm
	add.cc.u32 %r457, %r331, %r368;
	// end inline asm
	// begin inline asm
	addc.cc.u32 %r460, %r403, %r372;
	// end inline asm
	// begin inline asm
	addc.cc.u32 %r463, %r407, %r438;
	// end inline asm
	// begin inline asm
	addc.cc.u32 %r466, %r422, %r442;
	// end inline asm
	// begin inline asm
	addc.cc.u32 %r469, %r426, %r446;
	// end inline asm
	// begin inline asm
	addc.cc.u32 %r472, %r430, %r450;
	// end inline asm
	// begin inline asm
	addc.u32 %r475, %r454, %r627;
	// end inline asm
	// begin inline asm
	sub.cc.u32 %r478, %r2675, %r2679;
	// end inline asm
	// begin inline asm
	subc.cc.u32 %r481, %r2674, %r2678;
	// end inline asm
	// begin inline asm
	subc.cc.u32 %r484, %r2673, %r2677;
	// end inline asm
	// begin inline asm
	subc.cc.u32 %r487, %r2672, %r2676;
	// end inline asm
	// begin inline asm
	subc.u32 %r490, %r627, %r627;
	// end inline asm
	// begin inline asm
	sub.cc.u32 %r493, %r9, %r13;
	// end inline asm
	// begin inline asm
	subc.cc.u32 %r496, %r10, %r14;
	// end inline asm
	// begin inline asm
	subc.cc.u32 %r499, %r11, %r15;
	// end inline asm
	// begin inline asm
	subc.cc.u32 %r502, %r12, %r16;
	// end inline asm
	// begin inline asm
	subc.u32 %r505, %r627, %r627;
	// end inline asm
	// begin inline asm
	mad.lo.cc.u32 %r508, %r478, %r493, %r178;
	// end inline asm
	// begin inline asm
	madc.hi.cc.u32 %r512, %r478, %r493, %r307;
	// end inline asm
	// begin inline asm
	madc.lo.cc.u32 %r516, %r484, %r493, %r310;
	// end inline asm
	// begin inline asm
	madc.hi.cc.u32 %r520, %r484, %r493, %r313;
	// end inline asm
	// begin inline asm
	addc.u32 %r524, %r627, %r627;
	// end inline asm
	// begin inline asm
	mad.lo.cc.u32 %r527, %r481, %r493, %r457;
	// end inline asm
	// begin inline asm
	madc.hi.cc.u32 %r531, %r481, %r493, %r460;
	// end inline asm
	// begin inline asm
	madc.lo.cc.u32 %r535, %r487, %r493, %r463;
	// end inline asm
	// begin inline asm
	madc.hi.cc.u32 %r539, %r487, %r493, %r466;
	// end inline asm
	// begin inline asm
	addc.u32 %r543, %r627, %r627;
	// end inline asm
	// begin inline asm
	mad.lo.cc.u32 %r546, %r481, %r496, %r516;
	// end inline asm
	// begin inline asm
	madc.hi.cc.u32 %r550, %r481, %r496, %r520;
	// end inline asm
	// begin inline asm
	madc.lo.cc.u32 %r554, %r487, %r496, %r316;
	// end inline asm
	// begin inline asm
	madc.hi.cc.u32 %r558, %r487, %r496, %r319;
	// end inline asm
	// begin inline asm
	addc.u32 %r562, %r627, %r627;
	// end inline asm
	// begin inline asm
	mad.lo.cc.u32 %r565, %r478, %r496, %r527;
	// end inline asm
	// begin inline asm
	madc.hi.cc.u32 %r569, %r478, %r496, %r531;
	// end inline asm
	// begin inline asm
	madc.lo.cc.u32 %r573, %r484, %r496, %r535;
	// end inline asm
	// begin inline asm
	madc.hi.cc.u32 %r577, %r484, %r496, %r539;
	// end inline asm
	// begin inline asm
	addc.cc.u32 %r581, %r558, %r543;
	// end inline asm
	// begin inline asm
	addc.u32 %r584, %r562, %r627;
	// end inline asm
	// begin inline asm
	mad.lo.cc.u32 %r587, %r481, %r499, %r573;
	// end inline asm
	// begin inline asm
	madc.hi.cc.u32 %r591, %r481, %r499, %r577;
	// end inline asm
	// begin inline asm
	madc.lo.cc.u32 %r595, %r487, %r499, %r469;
	// end inline asm
	// begin inline asm
	madc.hi.cc.u32 %r599, %r487, %r499, %r472;
	// end inline asm
	// begin inline asm
	addc.u32 %r603, %r627, %r627;
	// end inline asm
	// begin inline asm
	mad.lo.cc.u32 %r606, %r478, %r499, %r546;
	// end inline asm
	// begin inline asm
	madc.hi.cc.u32 %r610, %r478, %r499, %r550;
	// end inline asm
	// begin inline asm
	madc.lo.cc.u32 %r614, %r484, %r499, %r554;
	// end inline asm
	// begin inline asm
	madc.hi.cc.u32 %r618, %r484, %r499, %r581;
	// end inline asm
	// begin inline asm
	addc.cc.u32 %r622, %r599, %r584;
	// end inline asm
	// begin inline asm
	addc.u32 %r625, %r603, %r627;
	// end inline asm
	mov.b32 	%r629, -1;
	// begin inline asm
	add.cc.u32 %r628, %r629, %r524;
	// end inline asm
	// begin inline asm
	madc.lo.cc.u32 %r631, %r481, %r502, %r614;
	// end inline asm
	// begin inline asm
	madc.hi.cc.u32 %r635, %r481, %r502, %r618;
	// end inline asm
	// begin inline asm
	madc.lo.cc.u32 %r639, %r487, %r502, %r322;
	// end inline asm
	// begin inline asm
	madc.hi.u32 %r643, %r487, %r502, %r325;
	// end inline asm
	// begin inline asm
	mad.lo.cc.u32 %r647, %r478, %r502, %r587;
	// end inline asm
	// begin inline asm
	madc.hi.cc.u32 %r651, %r478, %r502, %r591;
	// end inline asm
	// begin inline asm
	madc.lo.cc.u32 %r655, %r484, %r502, %r595;
	// end inline asm
	// begin inline asm
	madc.hi.cc.u32 %r659, %r484, %r502, %r622;
	// end inline asm
	// begin inline asm
	addc.u32 %r663, %r643, %r625;
	// end inline asm
	// begin inline asm
	add.cc.u32 %r666, %r508, %r328;
	// end inline asm
	// begin inline asm
	addc.cc.u32 %r669, %r512, %r565;
	// end inline asm
	// begin inline asm
	addc.cc.u32 %r672, %r606, %r569;
	// end inline asm
	// begin inline asm
	addc.cc.u32 %r675, %r610, %r647;
	// end inline asm
	// begin inline asm
	addc.cc.u32 %r2688, %r631, %r651;
	// end inline asm
	// begin inline asm
	addc.cc.u32 %r2687, %r635, %r655;
	// end inline asm
	// begin inline asm
	addc.cc.u32 %r2686, %r639, %r659;
	// end inline asm
	// begin inline asm
	addc.u32 %r2685, %r663, %r475;
	// end inline asm
	setp.eq.s32 	%p2, %r490, 0;
	@%p2 bra 	$L__BB1_4;
	// begin inline asm
	sub.cc.u32 %r2688, %r2688, %r493;
	// end inline asm
	// begin inline asm
	subc.cc.u32 %r2687, %r2687, %r496;
	// end inline asm
	// begin inline asm
	subc.cc.u32 %r2686, %r2686, %r499;
	// end inline asm
	// begin inline asm
	subc.u32 %r2685, %r2685, %r502;
	// end inline asm
$L__BB1_4:
	setp.eq.s32 	%p3, %r505, 0;
	@%p3 bra 	$L__BB1_6;
	// begin inline asm
	sub.cc.u32 %r2688, %r2688, %r478;
	// end inline asm
	// begin inline asm
	subc.cc.u32 %r2687, %r2687, %r481;
	// end inline asm
	// begin inline asm
	subc.cc.u32 %r2686, %r2686, %r484;
	// end inline asm
	// begin inline asm
	subc.u32 %r2685, %r2685, %r487;
	// end inline asm
$L__BB1_6:
	// begin inline asm
	add.cc.u32 %r714, %r316, %r666;
	// end inline asm
	// begin inline asm
	addc.cc.u32 %r717, %r319, %r669;
	// end inline asm
	// begin inline asm
	addc.cc.u32 %r720, %r322, %r672;
	// end inline asm
	// begin inline asm
	addc.cc.u32 %r723, %r325, %r675;
	// end inline asm
	// begin inline asm
	addc.cc.u32 %r726, %r328, %r2688;
	// end inline asm
	// begin inline asm
	addc.cc.u32 %r729, %r457, %r2687;
	// end inline asm
	// begin inline asm
	addc.cc.u32 %r732, %r460, %r2686;
	// end inline asm
	// begin inline asm
	addc.cc.u32 %r735, %r463, %r2685;
	// end inline asm
	mov.b32 	%r1422, 0;
	// begin inline asm
	addc.u32 %r738, %r1422, %r1422;
	// end inline asm
	// begin inline asm
	addc.cc.u32 %r741, %r466, %r1422;
	// end inline asm
	// begin inline asm
	addc.cc.u32 %r744, %r469, %r1422;
	// end inline asm
	// begin inline asm
	addc.cc.u32 %r747, %r472, %r1422;
	// end inline asm
	// begin inline asm
	addc.cc.u32 %r750, %r475, %r1422;
	// end inline asm
	mov.b32 	%r784, 6;
	// begin inline asm
	shf.l.clamp.b32 %r753, %r723, %r726, %r784;
	// end inline asm
	// begin inline asm
	shf.l.clamp.b32 %r757, %r726, %r729, %r784;
	// end inline asm
	// begin inline asm
	shf.l.clamp.b32 %r761, %r729, %r732, %r784;
	// end inline asm
	// begin inline asm
	shf.l.clamp.b32 %r765, %r732, %r735, %r784;
	// end inline asm
	// begin inline asm
	shf.l.clamp.b32 %r769, %r735, %r741, %r784;
	// end inline asm
	// begin inline asm
	shf.l.clamp.b32 %r773, %r741, %r744, %r784;
	// end inline asm
	// begin inline asm
	shf.l.clamp.b32 %r777, %r744, %r747, %r784;
	// end inline asm
	// begin inline asm
	shf.l.clamp.b32 %r781, %r747, %r750, %r784;
	// end inline asm
	mov.b32 	%r793, 354318826;
	// begin inline asm
	mul.hi.u32 %r785, %r777, %r793;
	// end inline asm
	// begin inline asm
	mul.lo.u32 %r788, %r781, %r793;
	// end inline asm
	// begin inline asm
	mul.hi.u32 %r791, %r781, %r793;
	// end inline asm
	mov.b32 	%r812, -182432735;
	// begin inline asm
	mad.hi.cc.u32 %r794, %r773, %r812, %r785;
	// end inline asm
	// begin inline asm
	madc.lo.cc.u32 %r798, %r781, %r812, %r1422;
	// end inline asm
	// begin inline asm
	madc.hi.u32 %r802, %r781, %r812, %r1422;
	// end inline asm
	// begin inline asm
	mad.lo.cc.u32 %r806, %r777, %r812, %r788;
	// end inline asm
	// begin inline asm
	madc.hi.cc.u32 %r810, %r777, %r812, %r791;
	// end inline asm
	// begin inline asm
	addc.u32 %r814, %r802, %r1422;
	// end inline asm
	mov.b32 	%r843, -1922440616;
	// begin inline asm
	mad.lo.cc.u32 %r817, %r773, %r843, %r806;
	// end inline asm
	// begin inline asm
	madc.hi.cc.u32 %r821, %r773, %r843, %r810;
	// end inline asm
	// begin inline asm
	madc.lo.cc.u32 %r825, %r781, %r843, %r1422;
	// end inline asm
	// begin inline asm
	madc.hi.u32 %r829, %r781, %r843, %r1422;
	// end inline asm
	// begin inline asm
	mad.hi.cc.u32 %r833, %r769, %r843, %r794;
	// end inline asm
	// begin inline asm
	madc.lo.cc.u32 %r837, %r777, %r843, %r798;
	// end inline asm
	// begin inline asm
	madc.hi.cc.u32 %r841, %r777, %r843, %r814;
	// end inline asm
	// begin inline asm
	addc.u32 %r845, %r829, %r1422;
	// end inline asm
	mov.b32 	%r882, -49670133;
	// begin inline asm
	mad.hi.cc.u32 %r848, %r765, %r882, %r833;
	// end inline asm
	// begin inline asm
	madc.lo.cc.u32 %r852, %r773, %r882, %r837;
	// end inline asm
	// begin inline asm
	madc.hi.cc.u32 %r856, %r773, %r882, %r841;
	// end inline asm
	// begin inline asm
	madc.lo.cc.u32 %r860, %r781, %r882, %r1422;
	// end inline asm
	// begin inline asm
	madc.hi.u32 %r864, %r781, %r882, %r1422;
	// end inline asm
	// begin inline asm
	mad.lo.cc.u32 %r868, %r769, %r882, %r817;
	// end inline asm
	// begin inline asm
	madc.hi.cc.u32 %r872, %r769, %r882, %r821;
	// end inline asm
	// begin inline asm
	madc.lo.cc.u32 %r876, %r777, %r882, %r825;
	// end inline asm
	// begin inline asm
	madc.hi.cc.u32 %r880, %r777, %r882, %r845;
	// end inline asm
	// begin inline asm
	addc.u32 %r884, %r864, %r1422;
	// end inline asm
	mov.b32 	%r929, -89651896;
	// begin inline asm
	mad.lo.cc.u32 %r887, %r765, %r929, %r868;
	// end inline asm
	// begin inline asm
	madc.hi.cc.u32 %r891, %r765, %r929, %r872;
	// end inline asm
	// begin inline asm
	madc.lo.cc.u32 %r895, %r773, %r929, %r876;
	// end inline asm
	// begin inline asm
	madc.hi.cc.u32 %r899, %r773, %r929, %r880;
	// end inline asm
	// begin inline asm
	madc.lo.cc.u32 %r903, %r781, %r929, %r1422;
	// end inline asm
	// begin inline asm
	madc.hi.u32 %r907, %r781, %r929, %r1422;
	// end inline asm
	// begin inline asm
	mad.hi.cc.u32 %r911, %r761, %r929, %r848;
	// end inline asm
	// begin inline asm
	madc.lo.cc.u32 %r915, %r769, %r929, %r852;
	// end inline asm
	// begin inline asm
	madc.hi.cc.u32 %r919, %r769, %r929, %r856;
	// end inline asm
	// begin inline asm
	madc.lo.cc.u32 %r923, %r777, %r929, %r860;
	// end inline asm
	// begin inline asm
	madc.hi.cc.u32 %r927, %r777, %r929, %r884;
	// end inline asm
	// begin inline asm
	addc.u32 %r931, %r907, %r1422;
	// end inline asm
	mov.b32 	%r984, -454746551;
	// begin inline asm
	mad.hi.cc.u32 %r934, %r757, %r984, %r911;
	// end inline asm
	// begin inline asm
	madc.lo.cc.u32 %r938, %r765, %r984, %r915;
	// end inline asm
	// begin inline asm
	madc.hi.cc.u32 %r942, %r765, %r984, %r919;
	// end inline asm
	// begin inline asm
	madc.lo.cc.u32 %r946, %r773, %r984, %r923;
	// end inline asm
	// begin inline asm
	madc.hi.cc.u32 %r950, %r773, %r984, %r927;
	// end inline asm
	// begin inline asm
	madc.lo.cc.u32 %r954, %r781, %r984, %r1422;
	// end inline asm
	// begin inline asm
	madc.hi.u32 %r958, %r781, %r984, %r1422;
	// end inline asm
	// begin inline asm
	mad.lo.cc.u32 %r962, %r761, %r984, %r887;
	// end inline asm
	// begin inline asm
	madc.hi.cc.u32 %r966, %r761, %r984, %r891;
	// end inline asm
	// begin inline asm
	madc.lo.cc.u32 %r970, %r769, %r984, %r895;
	// end inline asm
	// begin inline asm
	madc.hi.cc.u32 %r974, %r769, %r984, %r899;
	// end inline asm
	// begin inline asm
	madc.lo.cc.u32 %r978, %r777, %r984, %r903;
	// end inline asm
	// begin inline asm
	madc.hi.cc.u32 %r982, %r777, %r984, %r931;
	// end inline asm
	// begin inline asm
	addc.u32 %r986, %r958, %r1422;
	// end inline asm
	mov.b32 	%r1047, -1005900642;
	// begin inline asm
	mad.lo.cc.u32 %r989, %r757, %r1047, %r962;
	// end inline asm
	// begin inline asm
	madc.hi.cc.u32 %r993, %r757, %r1047, %r966;
	// end inline asm
	// begin inline asm
	madc.lo.cc.u32 %r997, %r765, %r1047, %r970;
	// end inline asm
	// begin inline asm
	madc.hi.cc.u32 %r1001, %r765, %r1047, %r974;
	// end inline asm
	// begin inline asm
	madc.lo.cc.u32 %r1005, %r773, %r1047, %r978;
	// end inline asm
	// begin inline asm
	madc.hi.cc.u32 %r1009, %r773, %r1047, %r982;
	// end inline asm
	// begin inline asm
	madc.lo.cc.u32 %r1013, %r781, %r1047, %r1422;
	// end inline asm
	// begin inline asm
	madc.hi.u32 %r1017, %r781, %r1047, %r1422;
	// end inline asm
	// begin inline asm
	mad.hi.cc.u32 %r1021, %r753, %r1047, %r934;
	// end inline asm
	// begin inline asm
	madc.lo.cc.u32 %r1025, %r761, %r1047, %r938;
	// end inline asm
	// begin inline asm
	madc.hi.cc.u32 %r1029, %r761, %r1047, %r942;
	// end inline asm
	// begin inline asm
	madc.lo.cc.u32 %r1033, %r769, %r1047, %r946;
	// end inline asm
	// begin inline asm
	madc.hi.cc.u32 %r1037, %r769, %r1047, %r950;
	// end inline asm
	// begin inline asm
	madc.lo.cc.u32 %r1041, %r777, %r1047, %r954;
	// end inline asm
	// begin inline asm
	madc.hi.cc.u32 %r1045, %r777, %r1047, %r986;
	// end inline asm
	// begin inline asm
	addc.u32 %r1049, %r1017, %r1422;
	// end inline asm
	mov.b32 	%r1114, 920209694;
	// begin inline asm
	mad.lo.cc.u32 %r1052, %r757, %r1114, %r1025;
	// end inline asm
	// begin inline asm
	madc.hi.cc.u32 %r1056, %r757, %r1114, %r1029;
	// end inline asm
	// begin inline asm
	madc.lo.cc.u32 %r1060, %r765, %r1114, %r1033;
	// end inline asm
	// begin inline asm
	madc.hi.cc.u32 %r1064, %r765, %r1114, %r1037;
	// end inline asm
	// begin inline asm
	madc.lo.cc.u32 %r1068, %r773, %r1114, %r1041;
	// end inline asm
	// begin inline asm
	madc.hi.cc.u32 %r1072, %r773, %r1114, %r1045;
	// end inline asm
	// begin inline asm
	madc.lo.cc.u32 %r1076, %r781, %r1114, %r1422;
	// end inline asm
	// begin inline asm
	madc.hi.u32 %r1080, %r781, %r1114, %r1422;
	// end inline asm
	// begin inline asm
	mad.lo.cc.u32 %r1084, %r753, %r1114, %r989;
	// end inline asm
	// begin inline asm
	madc.hi.cc.u32 %r1088, %r753, %r1114, %r993;
	// end inline asm
	// begin inline asm
	madc.lo.cc.u32 %r1092, %r761, %r1114, %r997;
	// end inline asm
	// begin inline asm
	madc.hi.cc.u32 %r1096, %r761, %r1114, %r1001;
	// end inline asm
	// begin inline asm
	madc.lo.cc.u32 %r1100, %r769, %r1114, %r1005;
	// end inline asm
	// begin inline asm
	madc.hi.cc.u32 %r1104, %r769, %r1114, %r1009;
	// end inline asm
	// begin inline asm
	madc.lo.cc.u32 %r1108, %r777, %r1114, %r1013;
	// end inline asm
	// begin inline asm
	madc.hi.cc.u32 %r1112, %r777, %r1114, %r1049;
	// end inline asm
	// begin inline asm
	addc.u32 %r1116, %r1080, %r1422;
	// end inline asm
	// begin inline asm
	add.cc.u32 %r1119, %r1021, %r1084;
	// end inline asm
	// begin inline asm
	addc.cc.u32 %r1122, %r1052, %r1088;
	// end inline asm
	// begin inline asm
	addc.cc.u32 %r1125, %r1056, %r1092;
	// end inline asm
	// begin inline asm
	addc.cc.u32 %r1128, %r1060, %r1096;
	// end inline asm
	// begin inline asm
	addc.cc.u32 %r1131, %r1064, %r1100;
	// end inline asm
	// begin inline asm
	addc.cc.u32 %r1134, %r1068, %r1104;
	// end inline asm
	// begin inline asm
	addc.cc.u32 %r1137, %r1072, %r1108;
	// end inline asm
	// begin inline asm
	addc.cc.u32 %r1140, %r1076, %r1112;
	// end inline asm
	// begin inline asm
	addc.u32 %r1143, %r1116, %r1422;
	// end inline asm
	// begin inline asm
	sub.cc.u32 %r2679, %r178, %r1122;
	// end inline asm
	// begin inline asm
	subc.cc.u32 %r1149, %r307, %r1125;
	// end inline asm
	// begin inline asm
	subc.cc.u32 %r1152, %r310, %r1128;
	// end inline asm
	// begin inline asm
	subc.cc.u32 %r1155, %r313, %r1131;
	// end inline asm
	// begin inline asm
	subc.cc.u32 %r1158, %r714, %r1134;
	// end inline asm
	// begin inline asm
	subc.cc.u32 %r1161, %r717, %r1137;
	// end inline asm
	// begin inline asm
	subc.cc.u32 %r1164, %r720, %r1140;
	// end inline asm
	// begin inline asm
	subc.u32 %r1167, %r723, %r1143;
	// end inline asm
	mov.b32 	%r1220, -168919041;
	// begin inline asm
	mad.lo.cc.u32 %r1170, %r1125, %r1220, %r1152;
	// end inline asm
	// begin inline asm
	madc.hi.cc.u32 %r1174, %r1125, %r1220, %r1155;
	// end inline asm
	// begin inline asm
	madc.lo.cc.u32 %r1178, %r1131, %r1220, %r1158;
	// end inline asm
	// begin inline asm
	madc.hi.cc.u32 %r1182, %r1131, %r1220, %r1161;
	// end inline asm
	// begin inline asm
	madc.lo.cc.u32 %r1186, %r1137, %r1220, %r1164;
	// end inline asm
	// begin inline asm
	madc.hi.u32 %r1190, %r1137, %r1220, %r1167;
	// end inline asm
	// begin inline asm
	mad.lo.cc.u32 %r1194, %r1122, %r1220, %r1122;
	// end inline asm
	// begin inline asm
	madc.hi.cc.u32 %r1198, %r1122, %r1220, %r1125;
	// end inline asm
	// begin inline asm
	madc.lo.cc.u32 %r1202, %r1128, %r1220, %r1128;
	// end inline asm
	// begin inline asm
	madc.hi.cc.u32 %r1206, %r1128, %r1220, %r1131;
	// end inline asm
	// begin inline asm
	madc.lo.cc.u32 %r1210, %r1134, %r1220, %r1134;
	// end inline asm
	// begin inline asm
	madc.hi.cc.u32 %r1214, %r1134, %r1220, %r1137;
	// end inline asm
	// begin inline asm
	madc.lo.u32 %r1218, %r1140, %r1220, %r1140;
	// end inline asm
	mov.b32 	%r1264, 805306366;
	// begin inline asm
	mad.lo.cc.u32 %r1222, %r1125, %r1264, %r1202;
	// end inline asm
	// begin inline asm
	madc.hi.cc.u32 %r1226, %r1125, %r1264, %r1206;
	// end inline asm
	// begin inline asm
	madc.lo.cc.u32 %r1230, %r1131, %r1264, %r1210;
	// end inline asm
	// begin inline asm
	madc.hi.cc.u32 %r1234, %r1131, %r1264, %r1214;
	// end inline asm
	// begin inline asm
	madc.lo.u32 %r1238, %r1137, %r1264, %r1218;
	// end inline asm
	// begin inline asm
	mad.lo.cc.u32 %r1242, %r1122, %r1264, %r1170;
	// end inline asm
	// begin inline asm
	madc.hi.cc.u32 %r1246, %r1122, %r1264, %r1174;
	// end inline asm
	// begin inline asm
	madc.lo.cc.u32 %r1250, %r1128, %r1264, %r1178;
	// end inline asm
	// begin inline asm
	madc.hi.cc.u32 %r1254, %r1128, %r1264, %r1182;
	// end inline asm
	// begin inline asm
	madc.lo.cc.u32 %r1258, %r1134, %r1264, %r1186;
	// end inline asm
	// begin inline asm
	madc.hi.u32 %r1262, %r1134, %r1264, %r1190;
	// end inline asm
	mov.b32 	%r1300, -1504343807;
	// begin inline asm
	mad.lo.cc.u32 %r1266, %r1125, %r1300, %r1250;
	// end inline asm
	// begin inline asm
	madc.hi.cc.u32 %r1270, %r1125, %r1300, %r1254;
	// end inline asm
	// begin inline asm
	madc.lo.cc.u32 %r1274, %r1131, %r1300, %r1258;
	// end inline asm
	// begin inline asm
	madc.hi.u32 %r1278, %r1131, %r1300, %r1262;
	// end inline asm
	// begin inline asm
	mad.lo.cc.u32 %r1282, %r1122, %r1300, %r1222;
	// end inline asm
	// begin inline asm
	madc.hi.cc.u32 %r1286, %r1122, %r1300, %r1226;
	// end inline asm
	// begin inline asm
	madc.lo.cc.u32 %r1290, %r1128, %r1300, %r1230;
	// end inline asm
	// begin inline asm
	madc.hi.cc.u32 %r1294, %r1128, %r1300, %r1234;
	// end inline asm
	// begin inline asm
	madc.lo.u32 %r1298, %r1134, %r1300, %r1238;
	// end inline asm
	mov.b32 	%r1328, -1547153410;
	// begin inline asm
	mad.lo.cc.u32 %r1302, %r1125, %r1328, %r1290;
	// end inline asm
	// begin inline asm
	madc.hi.cc.u32 %r1306, %r1125, %r1328, %r1294;
	// end inline asm
	// begin inline asm
	madc.lo.u32 %r1310, %r1131, %r1328, %r1298;
	// end inline asm
	// begin inline asm
	mad.lo.cc.u32 %r1314, %r1122, %r1328, %r1266;
	// end inline asm
	// begin inline asm
	madc.hi.cc.u32 %r1318, %r1122, %r1328, %r1270;
	// end inline asm
	// begin inline asm
	madc.lo.cc.u32 %r1322, %r1128, %r1328, %r1274;
	// end inline asm
	// begin inline asm
	madc.hi.u32 %r1326, %r1128, %r1328, %r1278;
	// end inline asm
	mov.b32 	%r1348, -1622428959;
	// begin inline asm
	mad.lo.cc.u32 %r1330, %r1125, %r1348, %r1322;
	// end inline asm
	// begin inline asm
	madc.hi.u32 %r1334, %r1125, %r1348, %r1326;
	// end inline asm
	// begin inline asm
	mad.lo.cc.u32 %r1338, %r1122, %r1348, %r1302;
	// end inline asm
	// begin inline asm
	madc.hi.cc.u32 %r1342, %r1122, %r1348, %r1306;
	// end inline asm
	// begin inline asm
	madc.lo.u32 %r1346, %r1128, %r1348, %r1310;
	// end inline asm
	mov.b32 	%r1360, 1708350121;
	// begin inline asm
	mad.lo.u32 %r1350, %r1125, %r1360, %r1346;
	// end inline asm
	// begin inline asm
	mad.lo.cc.u32 %r1354, %r1122, %r1360, %r1330;
	// end inline asm
	// begin inline asm
	madc.hi.u32 %r1358, %r1122, %r1360, %r1334;
	// end inline asm
	mov.b32 	%r1364, -313222495;
	// begin inline asm
	mad.lo.u32 %r1362, %r1122, %r1364, %r1350;
	// end inline asm
	// begin inline asm
	add.cc.u32 %r2678, %r1149, %r1194;
	// end inline asm
	// begin inline asm
	addc.cc.u32 %r2677, %r1242, %r1198;
	// end inline asm
	// begin inline asm
	addc.cc.u32 %r2676, %r1246, %r1282;
	// end inline asm
	// begin inline asm
	addc.cc.u32 %r2675, %r1314, %r1286;
	// end inline asm
	// begin inline asm
	addc.cc.u32 %r2674, %r1318, %r1338;
	// end inline asm
	// begin inline asm
	addc.cc.u32 %r2673, %r1354, %r1342;
	// end inline asm
	// begin inline asm
	addc.cc.u32 %r2672, %r1358, %r1362;
	// end inline asm
	// begin inline asm
	addc.cc.u32 %r1387, %r1422, %r1389;
	// end inline asm
	// begin inline asm
	addc.cc.u32 %r1390, %r1422, %r1392;
	// end inline asm
	// begin inline asm
	addc.u32 %r1393, %r1422, %r1422;
	// end inline asm
	mov.b32 	%r1398, 1;
	// begin inline asm
	sub.cc.u32 %r1396, %r2679, %r1398;
	// end inline asm
	mov.b32 	%r1401, 168919040;
	// begin inline asm
	subc.cc.u32 %r1399, %r2678, %r1401;
	// end inline asm
	mov.b32 	%r1404, -805306367;
	// begin inline asm
	subc.cc.u32 %r1402, %r2677, %r1404;
	// end inline asm
	mov.b32 	%r1407, 1504343806;
	// begin inline asm
	subc.cc.u32 %r1405, %r2676, %r1407;
	// end inline asm
	mov.b32 	%r1410, 1547153409;
	// begin inline asm
	subc.cc.u32 %r1408, %r2675, %r1410;
	// end inline asm
	mov.b32 	%r1413, 1622428958;
	// begin inline asm
	subc.cc.u32 %r1411, %r2674, %r1413;
	// end inline asm
	mov.b32 	%r1416, -1708350122;
	// begin inline asm
	subc.cc.u32 %r1414, %r2673, %r1416;
	// end inline asm
	mov.b32 	%r1419, 313222494;
	// begin inline asm
	subc.cc.u32 %r1417, %r2672, %r1419;
	// end inline asm
	// begin inline asm
	subc.u32 %r1420, %r1422, %r1422;
	// end inline asm
	setp.ne.s32 	%p4, %r1420, 0;
	@%p4 bra 	$L__BB1_8;
	mov.u32 	%r2672, %r1417;
	mov.u32 	%r2673, %r1414;
	mov.u32 	%r2674, %r1411;
	mov.u32 	%r2675, %r1408;
	mov.u32 	%r2676, %r1405;
	mov.u32 	%r2677, %r1402;
	mov.u32 	%r2678, %r1399;
	mov.u32 	%r2679, %r1396;
$L__BB1_8:
	add.s32 	%r2680, %r2680, 1;
	setp.ne.s32 	%p5, %r2680, 499;
	@%p5 bra 	$L__BB1_2;
	// begin inline asm
	mul.lo.u32 %r1423, %r2679, %r9;
	// end inline asm
	// begin inline asm
	mul.hi.u32 %r1426, %r2679, %r9;
	// end inline asm
	// begin inline asm
	mul.lo.u32 %r1429, %r2677, %r9;
	// end inline asm
	// begin inline asm
	mul.hi.u32 %r1432, %r2677, %r9;
	// end inline asm
	// begin inline asm
	mul.lo.u32 %r1435, %r2678, %r9;
	// end inline asm
	// begin inline asm
	mul.hi.u32 %r1438, %r2678, %r9;
	// end inline asm
	// begin inline asm
	mul.lo.u32 %r1441, %r2676, %r9;
	// end inline asm
	// begin inline asm
	mul.hi.u32 %r1444, %r2676, %r9;
	// end inline asm
	// begin inline asm
	mad.lo.cc.u32 %r1447, %r2678, %r10, %r1429;
	// end inline asm
	// begin inline asm
	madc.hi.cc.u32 %r1451, %r2678, %r10, %r1432;
	// end inline asm
	mov.b32 	%r1872, 0;
	// begin inline asm
	madc.lo.cc.u32 %r1455, %r2676, %r10, %r1872;
	// end inline asm
	// begin inline asm
	madc.hi.u32 %r1459, %r2676, %r10, %r1872;
	// end inline asm
	// begin inline asm
	mad.lo.cc.u32 %r1463, %r2679, %r10, %r1435;
	// end inline asm
	// begin inline asm
	madc.hi.cc.u32 %r1467, %r2679, %r10, %r1438;
	// end inline asm
	// begin inline asm
	madc.lo.cc.u32 %r1471, %r2677, %r10, %r1441;
	// end inline asm
	// begin inline asm
	madc.hi.cc.u32 %r1475, %r2677, %r10, %r1444;
	// end inline asm
	// begin inline asm
	addc.u32 %r1479, %r1459, %r1872;
	// end inline asm
	// begin inline asm
	mad.lo.cc.u32 %r1482, %r2678, %r11, %r1471;
	// end inline asm
	// begin inline asm
	madc.hi.cc.u32 %r1486, %r2678, %r11, %r1475;
	// end inline asm
	// begin inline asm
	madc.lo.cc.u32 %r1490, %r2676, %r11, %r1872;
	// end inline asm
	// begin inline asm
	madc.hi.u32 %r1494, %r2676, %r11, %r1872;
	// end inline asm
	// begin inline asm
	mad.lo.cc.u32 %r1498, %r2679, %r11, %r1447;
	// end inline asm
	// begin inline asm
	madc.hi.cc.u32 %r1502, %r2679, %r11, %r1451;
	// end inline asm
	// begin inline asm
	madc.lo.cc.u32 %r1506, %r2677, %r11, %r1455;
	// end inline asm
	// begin inline asm
	madc.hi.cc.u32 %r1510, %r2677, %r11, %r1479;
	// end inline asm
	// begin inline asm
	addc.u32 %r1514, %r1494, %r1872;
	// end inline asm
	// begin inline asm
	mad.lo.cc.u32 %r1517, %r2678, %r12, %r1506;
	// end inline asm
	// begin inline asm
	madc.hi.cc.u32 %r1521, %r2678, %r12, %r1510;
	// end inline asm
	// begin inline asm
	madc.lo.cc.u32 %r1525, %r2676, %r12, %r1872;
	// end inline asm
	// begin inline asm
	madc.hi.u32 %r1529, %r2676, %r12, %r1872;
	// end inline asm
	// begin inline asm
	mad.lo.cc.u32 %r1533, %r2679, %r12, %r1482;
	// end inline asm
	// begin inline asm
	madc.hi.cc.u32 %r1537, %r2679, %r12, %r1486;
	// end inline asm
	// begin inline asm
	madc.lo.cc.u32 %r1541, %r2677, %r12, %r1490;
	// end inline asm
	// begin inline asm
	madc.hi.cc.u32 %r1545, %r2677, %r12, %r1514;
	// end inline asm
	// begin inline asm
	addc.u32 %r1549, %r1529, %r1872;
	// end inline asm
	// begin inline asm
	add.cc.u32 %r1552, %r1426, %r1463;
	// end inline asm
	// begin inline asm
	addc.cc.u32 %r1555, %r1498, %r1467;
	// end inline asm
	// begin inline asm
	addc.cc.u32 %r1558, %r1502, %r1533;
	// end inline asm
	// begin inline asm
	addc.cc.u32 %r1561, %r1517, %r1537;
	// end inline asm
	// begin inline asm
	addc.cc.u32 %r1564, %r1521, %r1541;
	// end inline asm
	// begin inline asm
	addc.cc.u32 %r1567, %r1525, %r1545;
	// end inline asm
	// begin inline asm
	addc.u32 %r1570, %r1549, %r1872;
	// end inline asm
	// begin inline asm
	mul.lo.u32 %r1573, %r2675, %r13;
	// end inline asm
	// begin inline asm
	mul.hi.u32 %r1576, %r2675, %r13;
	// end inline asm
	// begin inline asm
	mul.lo.u32 %r1579, %r2673, %r13;
	// end inline asm
	// begin inline asm
	mul.hi.u32 %r1582, %r2673, %r13;
	// end inline asm
	// begin inline asm
	mul.lo.u32 %r1585, %r2674, %r13;
	// end inline asm
	// begin inline asm
	mul.hi.u32 %r1588, %r2674, %r13;
	// end inline asm
	// begin inline asm
	mul.lo.u32 %r1591, %r2672, %r13;
	// end inline asm
	// begin inline asm
	mul.hi.u32 %r1594, %r2672, %r13;
	// end inline asm
	// begin inline asm
	mad.lo.cc.u32 %r1597, %r2674, %r14, %r1579;
	// end inline asm
	// begin inline asm
	madc.hi.cc.u32 %r1601, %r2674, %r14, %r1582;
	// end inline asm
	// begin inline asm
	madc.lo.cc.u32 %r1605, %r2672, %r14, %r1872;
	// end inline asm
	// begin inline asm
	madc.hi.u32 %r1609, %r2672, %r14, %r1872;
	// end inline asm
	// begin inline asm
	mad.lo.cc.u32 %r1613, %r2675, %r14, %r1585;
	// end inline asm
	// begin inline asm
	madc.hi.cc.u32 %r1617, %r2675, %r14, %r1588;
	// end inline asm
	// begin inline asm
	madc.lo.cc.u32 %r1621, %r2673, %r14, %r1591;
	// end inline asm
	// begin inline asm
	madc.hi.cc.u32 %r1625, %r2673, %r14, %r1594;
	// end inline asm
	// begin inline asm
	addc.u32 %r1629, %r1609, %r1872;
	// end inline asm
	// begin inline asm
	mad.lo.cc.u32 %r1632, %r2674, %r15, %r1621;
	// end inline asm
	// begin inline asm
	madc.hi.cc.u32 %r1636, %r2674, %r15, %r1625;
	// end inline asm
	// begin inline asm
	madc.lo.cc.u32 %r1640, %r2672, %r15, %r1872;
	// end inline asm
	// begin inline asm
	madc.hi.u32 %r1644, %r2672, %r15, %r1872;
	// end inline asm
	// begin inline asm
	mad.lo.cc.u32 %r1648, %r2675, %r15, %r1597;
	// end inline asm
	// begin inline asm
	madc.hi.cc.u32 %r1652, %r2675, %r15, %r1601;
	// end inline asm
	// begin inline asm
	madc.lo.cc.u32 %r1656, %r2673, %r15, %r1605;
	// end inline asm
	// begin inline asm
	madc.hi.cc.u32 %r1660, %r2673, %r15, %r1629;
	// end inline asm
	// begin inline asm
	addc.u32 %r1664, %r1644, %r1872;
	// end inline asm
	// begin inline asm
	mad.lo.cc.u32 %r1667, %r2674, %r16, %r1656;
	// end inline asm
	// begin inline asm
	madc.hi.cc.u32 %r1671, %r2674, %r16, %r1660;
	// end inline asm
	// begin inline asm
	madc.lo.cc.u32 %r1675, %r2672, %r16, %r1872;
	// end inline asm
	// begin inline asm
	madc.hi.u32 %r1679, %r2672, %r16, %r1872;
	// end inline asm
	// begin inline asm
	mad.lo.cc.u32 %r1683, %r2675, %r16, %r1632;
	// end inline asm
	// begin inline asm
	madc.hi.cc.u32 %r1687, %r2675, %r16, %r1636;
	// end inline asm
	// begin inline asm
	madc.lo.cc.u32 %r1691, %r2673, %r16, %r1640;
	// end inline asm
	// begin inline asm
	madc.hi.cc.u32 %r1695, %r2673, %r16, %r1664;
	// end inline asm
	// begin inline asm
	addc.u32 %r1699, %r1679, %r1872;
	// end inline asm
	// begin inline asm
	add.cc.u32 %r1702, %r1576, %r1613;
	// end inline asm
	// begin inline asm
	addc.cc.u32 %r1705, %r1648, %r1617;
	// end inline asm
	// begin inline asm
	addc.cc.u32 %r1708, %r1652, %r1683;
	// end inline asm
	// begin inline asm
	addc.cc.u32 %r1711, %r1667, %r1687;
	// end inline asm
	// begin inline asm
	addc.cc.u32 %r1714, %r1671, %r1691;
	// end inline asm
	// begin inline asm
	addc.cc.u32 %r1717, %r1675, %r1695;
	// end inline asm
	// begin inline asm
	addc.u32 %r1720, %r1699, %r1872;
	// end inline asm
	// begin inline asm
	sub.cc.u32 %r1723, %r2675, %r2679;
	// end inline asm
	// begin inline asm
	subc.cc.u32 %r1726, %r2674, %r2678;
	// end inline asm
	// begin inline asm
	subc.cc.u32 %r1729, %r2673, %r2677;
	// end inline asm
	// begin inline asm
	subc.cc.u32 %r1732, %r2672, %r2676;
	// end inline asm
	// begin inline asm
	subc.u32 %r1735, %r1872, %r1872;
	// end inline asm
	// begin inline asm
	sub.cc.u32 %r1738, %r9, %r13;
	// end inline asm
	// begin inline asm
	subc.cc.u32 %r1741, %r10, %r14;
	// end inline asm
	// begin inline asm
	subc.cc.u32 %r1744, %r11, %r15;
	// end inline asm
	// begin inline asm
	subc.cc.u32 %r1747, %r12, %r16;
	// end inline asm
	// begin inline asm
	subc.u32 %r1750, %r1872, %r1872;
	// end inline asm
	// begin inline asm
	mad.lo.cc.u32 %r1753, %r1723, %r1738, %r1423;
	// end inline asm
	// begin inline asm
	madc.hi.cc.u32 %r1757, %r1723, %r1738, %r1552;
	// end inline asm
	// begin inline asm
	madc.lo.cc.u32 %r1761, %r1729, %r1738, %r1555;
	// end inline asm
	// begin inline asm
	madc.hi.cc.u32 %r1765, %r1729, %r1738, %r1558;
	// end inline asm
	// begin inline asm
	addc.u32 %r1769, %r1872, %r1872;
	// end inline asm
	// begin inline asm
	mad.lo.cc.u32 %r1772, %r1726, %r1738, %r1702;
	// end inline asm
	// begin inline asm
	madc.hi.cc.u32 %r1776, %r1726, %r1738, %r1705;
	// end inline asm
	// begin inline asm
	madc.lo.cc.u32 %r1780, %r1732, %r1738, %r1708;
	// end inline asm
	// begin inline asm
	madc.hi.cc.u32 %r1784, %r1732, %r1738, %r1711;
	// end inline asm
	// begin inline asm
	addc.u32 %r1788, %r1872, %r1872;
	// end inline asm
	// begin inline asm
	mad.lo.cc.u32 %r1791, %r1726, %r1741, %r1761;
	// end inline asm
	// begin inline asm
	madc.hi.cc.u32 %r1795, %r1726, %r1741, %r1765;
	// end inline asm
	// begin inline asm
	madc.lo.cc.u32 %r1799, %r1732, %r1741, %r1561;
	// end inline asm
	// begin inline asm
	madc.hi.cc.u32 %r1803, %r1732, %r1741, %r1564;
	// end inline asm
	// begin inline asm
	addc.u32 %r1807, %r1872, %r1872;
	// end inline asm
	// begin inline asm
	mad.lo.cc.u32 %r1810, %r1723, %r1741, %r1772;
	// end inline asm
	// begin inline asm
	madc.hi.cc.u32 %r1814, %r1723, %r1741, %r1776;
	// end inline asm
	// begin inline asm
	madc.lo.cc.u32 %r1818, %r1729, %r1741, %r1780;
	// end inline asm
	// begin inline asm
	madc.hi.cc.u32 %r1822, %r1729, %r1741, %r1784;
	// end inline asm
	// begin inline asm
	addc.cc.u32 %r1826, %r1803, %r1788;
	// end inline asm
	// begin inline asm
	addc.u32 %r1829, %r1807, %r1872;
	// end inline asm
	// begin inline asm
	mad.lo.cc.u32 %r1832, %r1726, %r1744, %r1818;
	// end inline asm
	// begin inline asm
	madc.hi.cc.u32 %r1836, %r1726, %r1744, %r1822;
	// end inline asm
	// begin inline asm
	madc.lo.cc.u32 %r1840, %r1732, %r1744, %r1714;
	// end inline asm
	// begin inline asm
	madc.hi.cc.u32 %r1844, %r1732, %r1744, %r1717;
	// end inline asm
	// begin inline asm
	addc.u32 %r1848, %r1872, %r1872;
	// end inline asm
	// begin inline asm
	mad.lo.cc.u32 %r1851, %r1723, %r1744, %r1791;
	// end inline asm
	// begin inline asm
	madc.hi.cc.u32 %r1855, %r1723, %r1744, %r1795;
	// end inline asm
	// begin inline asm
	madc.lo.cc.u32 %r1859, %r1729, %r1744, %r1799;
	// end inline asm
	// begin inline asm
	madc.hi.cc.u32 %r1863, %r1729, %r1744, %r1826;
	// end inline asm
	// begin inline asm
	addc.cc.u32 %r1867, %r1844, %r1829;
	// end inline asm
	// begin inline asm
	addc.u32 %r1870, %r1848, %r1872;
	// end inline asm
	mov.b32 	%r1874, -1;
	// begin inline asm
	add.cc.u32 %r1873, %r1874, %r1769;
	// end inline asm
	// begin inline asm
	madc.lo.cc.u32 %r1876, %r1726, %r1747, %r1859;
	// end inline asm
	// begin inline asm
	madc.hi.cc.u32 %r1880, %r1726, %r1747, %r1863;
	// end inline asm
	// begin inline asm
	madc.lo.cc.u32 %r1884, %r1732, %r1747, %r1567;
	// end inline asm
	// begin inline asm
	madc.hi.u32 %r1888, %r1732, %r1747, %r1570;
	// end inline asm
	// begin inline asm
	mad.lo.cc.u32 %r1892, %r1723, %r1747, %r1832;
	// end inline asm
	// begin inline asm
	madc.hi.cc.u32 %r1896, %r1723, %r1747, %r1836;
	// end inline asm
	// begin inline asm
	madc.lo.cc.u32 %r1900, %r1729, %r1747, %r1840;
	// end inline asm
	// begin inline asm
	madc.hi.cc.u32 %r1904, %r1729, %r1747, %r1867;
	// end inline asm
	// begin inline asm
	addc.u32 %r1908, %r1888, %r1870;
	// end inline asm
	// begin inline asm
	add.cc.u32 %r1911, %r1753, %r1573;
	// end inline asm
	// begin inline asm
	addc.cc.u32 %r1914, %r1757, %r1810;
	// end inline asm
	// begin inline asm
	addc.cc.u32 %r1917, %r1851, %r1814;
	// end inline asm
	// begin inline asm
	addc.cc.u32 %r1920, %r1855, %r1892;
	// end inline asm
	// begin inline asm
	addc.cc.u32 %r2701, %r1876, %r1896;
	// end inline asm
	// begin inline asm
	addc.cc.u32 %r2702, %r1880, %r1900;
	// end inline asm
	// begin inline asm
	addc.cc.u32 %r2703, %r1884, %r1904;
	// end inline asm
	// begin inline asm
	addc.u32 %r2704, %r1908, %r1720;
	// end inline asm
	setp.eq.s32 	%p6, %r1735, 0;
	@%p6 bra 	$L__BB1_11;
	// begin inline asm
	sub.cc.u32 %r2701, %r2701, %r1738;
	// end inline asm
	// begin inline asm
	subc.cc.u32 %r2702, %r2702, %r1741;
	// end inline asm
	// begin inline asm
	subc.cc.u32 %r2703, %r2703, %r1744;
	// end inline asm
	// begin inline asm
	subc.u32 %r2704, %r2704, %r1747;
	// end inline asm
$L__BB1_11:
	setp.eq.s32 	%p7, %r1750, 0;
	@%p7 bra 	$L__BB1_13;
	// begin inline asm
	sub.cc.u32 %r2701, %r2701, %r1723;
	// end inline asm
	// begin inline asm
	subc.cc.u32 %r2702, %r2702, %r1726;
	// end inline asm
	// begin inline asm
	subc.cc.u32 %r2703, %r2703, %r1729;
	// end inline asm
	// begin inline asm
	subc.u32 %r2704, %r2704, %r1732;
	// end inline asm
$L__BB1_13:
	// begin inline asm
	add.cc.u32 %r1959, %r1561, %r1911;
	// end inline asm
	// begin inline asm
	addc.cc.u32 %r1962, %r1564, %r1914;
	// end inline asm
	// begin inline asm
	addc.cc.u32 %r1965, %r1567, %r1917;
	// end inline asm
	// begin inline asm
	addc.cc.u32 %r1968, %r1570, %r1920;
	// end inline asm
	// begin inline asm
	addc.cc.u32 %r1971, %r1573, %r2701;
	// end inline asm
	// begin inline asm
	addc.cc.u32 %r1974, %r1702, %r2702;
	// end inline asm
	// begin inline asm
	addc.cc.u32 %r1977, %r1705, %r2703;
	// end inline asm
	// begin inline asm
	addc.cc.u32 %r1980, %r1708, %r2704;
	// end inline asm
	mov.b32 	%r2667, 0;
	// begin inline asm
	addc.u32 %r1983, %r2667, %r2667;
	// end inline asm
	// begin inline asm
	addc.cc.u32 %r1986, %r1711, %r2667;
	// end inline asm
	// begin inline asm
	addc.cc.u32 %r1989, %r1714, %r2667;
	// end inline asm
	// begin inline asm
	addc.cc.u32 %r1992, %r1717, %r2667;
	// end inline asm
	// begin inline asm
	addc.cc.u32 %r1995, %r1720, %r2667;
	// end inline asm
	mov.b32 	%r2029, 6;
	// begin inline asm
	shf.l.clamp.b32 %r1998, %r1968, %r1971, %r2029;
	// end inline asm
	// begin inline asm
	shf.l.clamp.b32 %r2002, %r1971, %r1974, %r2029;
	// end inline asm
	// begin inline asm
	shf.l.clamp.b32 %r2006, %r1974, %r1977, %r2029;
	// end inline asm
	// begin inline asm
	shf.l.clamp.b32 %r2010, %r1977, %r1980, %r2029;
	// end inline asm
	// begin inline asm
	shf.l.clamp.b32 %r2014, %r1980, %r1986, %r2029;
	// end inline asm
	// begin inline asm
	shf.l.clamp.b32 %r2018, %r1986, %r1989, %r2029;
	// end inline asm
	// begin inline asm
	shf.l.clamp.b32 %r2022, %r1989, %r1992, %r2029;
	// end inline asm
	// begin inline asm
	shf.l.clamp.b32 %r2026, %r1992, %r1995, %r2029;
	// end inline asm
	mov.b32 	%r2038, 354318826;
	// begin inline asm
	mul.hi.u32 %r2030, %r2022, %r2038;
	// end inline asm
	// begin inline asm
	mul.lo.u32 %r2033, %r2026, %r2038;
	// end inline asm
	// begin inline asm
	mul.hi.u32 %r2036, %r2026, %r2038;
	// end inline asm
	mov.b32 	%r2057, -182432735;
	// begin inline asm
	mad.hi.cc.u32 %r2039, %r2018, %r2057, %r2030;
	// end inline asm
	// begin inline asm
	madc.lo.cc.u32 %r2043, %r2026, %r2057, %r2667;
	// end inline asm
	// begin inline asm
	madc.hi.u32 %r2047, %r2026, %r2057, %r2667;
	// end inline asm
	// begin inline asm
	mad.lo.cc.u32 %r2051, %r2022, %r2057, %r2033;
	// end inline asm
	// begin inline asm
	madc.hi.cc.u32 %r2055, %r2022, %r2057, %r2036;
	// end inline asm
	// begin inline asm
	addc.u32 %r2059, %r2047, %r2667;
	// end inline asm
	mov.b32 	%r2088, -1922440616;
	// begin inline asm
	mad.lo.cc.u32 %r2062, %r2018, %r2088, %r2051;
	// end inline asm
	// begin inline asm
	madc.hi.cc.u32 %r2066, %r2018, %r2088, %r2055;
	// end inline asm
	// begin inline asm
	madc.lo.cc.u32 %r2070, %r2026, %r2088, %r2667;
	// end inline asm
	// begin inline asm
	madc.hi.u32 %r2074, %r2026, %r2088, %r2667;
	// end inline asm
	// begin inline asm
	mad.hi.cc.u32 %r2078, %r2014, %r2088, %r2039;
	// end inline asm
	// begin inline asm
	madc.lo.cc.u32 %r2082, %r2022, %r2088, %r2043;
	// end inline asm
	// begin inline asm
	madc.hi.cc.u32 %r2086, %r2022, %r2088, %r2059;
	// end inline asm
	// begin inline asm
	addc.u32 %r2090, %r2074, %r2667;
	// end inline asm
	mov.b32 	%r2127, -49670133;
	// begin inline asm
	mad.hi.cc.u32 %r2093, %r2010, %r2127, %r2078;
	// end inline asm
	// begin inline asm
	madc.lo.cc.u32 %r2097, %r2018, %r2127, %r2082;
	// end inline asm
	// begin inline asm
	madc.hi.cc.u32 %r2101, %r2018, %r2127, %r2086;
	// end inline asm
	// begin inline asm
	madc.lo.cc.u32 %r2105, %r2026, %r2127, %r2667;
	// end inline asm
	// begin inline asm
	madc.hi.u32 %r2109, %r2026, %r2127, %r2667;
	// end inline asm
	// begin inline asm
	mad.lo.cc.u32 %r2113, %r2014, %r2127, %r2062;
	// end inline asm
	// begin inline asm
	madc.hi.cc.u32 %r2117, %r2014, %r2127, %r2066;
	// end inline asm
	// begin inline asm
	madc.lo.cc.u32 %r2121, %r2022, %r2127, %r2070;
	// end inline asm
	// begin inline asm
	madc.hi.cc.u32 %r2125, %r2022, %r2127, %r2090;
	// end inline asm
	// begin inline asm
	addc.u32 %r2129, %r2109, %r2667;
	// end inline asm
	mov.b32 	%r2174, -89651896;
	// begin inline asm
	mad.lo.cc.u32 %r2132, %r2010, %r2174, %r2113;
	// end inline asm
	// begin inline asm
	madc.hi.cc.u32 %r2136, %r2010, %r2174, %r2117;
	// end inline asm
	// begin inline asm
	madc.lo.cc.u32 %r2140, %r2018, %r2174, %r2121;
	// end inline asm
	// begin inline asm
	madc.hi.cc.u32 %r2144, %r2018, %r2174, %r2125;
	// end inline asm
	// begin inline asm
	madc.lo.cc.u32 %r2148, %r2026, %r2174, %r2667;
	// end inline asm
	// begin inline asm
	madc.hi.u32 %r2152, %r2026, %r2174, %r2667;
	// end inline asm
	// begin inline asm
	mad.hi.cc.u32 %r2156, %r2006, %r2174, %r2093;
	// end inline asm
	// begin inline asm
	madc.lo.cc.u32 %r2160, %r2014, %r2174, %r2097;
	// end inline asm
	// begin inline asm
	madc.hi.cc.u32 %r2164, %r2014, %r2174, %r2101;
	// end inline asm
	// begin inline asm
	madc.lo.cc.u32 %r2168, %r2022, %r2174, %r2105;
	// end inline asm
	// begin inline asm
	madc.hi.cc.u32 %r2172, %r2022, %r2174, %r2129;
	// end inline asm
	// begin inline asm
	addc.u32 %r2176, %r2152, %r2667;
	// end inline asm
	mov.b32 	%r2229, -454746551;
	// begin inline asm
	mad.hi.cc.u32 %r2179, %r2002, %r2229, %r2156;
	// end inline asm
	// begin inline asm
	madc.lo.cc.u32 %r2183, %r2010, %r2229, %r2160;
	// end inline asm
	// begin inline asm
	madc.hi.cc.u32 %r2187, %r2010, %r2229, %r2164;
	// end inline asm
	// begin inline asm
	madc.lo.cc.u32 %r2191, %r2018, %r2229, %r2168;
	// end inline asm
	// begin inline asm
	madc.hi.cc.u32 %r2195, %r2018, %r2229, %r2172;
	// end inline asm
	// begin inline asm
	madc.lo.cc.u32 %r2199, %r2026, %r2229, %r2667;
	// end inline asm
	// begin inline asm
	madc.hi.u32 %r2203, %r2026, %r2229, %r2667;
	// end inline asm
	// begin inline asm
	mad.lo.cc.u32 %r2207, %r2006, %r2229, %r2132;
	// end inline asm
	// begin inline asm
	madc.hi.cc.u32 %r2211, %r2006, %r2229, %r2136;
	// end inline asm
	// begin inline asm
	madc.lo.cc.u32 %r2215, %r2014, %r2229, %r2140;
	// end inline asm
	// begin inline asm
	madc.hi.cc.u32 %r2219, %r2014, %r2229, %r2144;
	// end inline asm
	// begin inline asm
	madc.lo.cc.u32 %r2223, %r2022, %r2229, %r2148;
	// end inline asm
	// begin inline asm
	madc.hi.cc.u32 %r2227, %r2022, %r2229, %r2176;
	// end inline asm
	// begin inline asm
	addc.u32 %r2231, %r2203, %r2667;
	// end inline asm
	mov.b32 	%r2292, -1005900642;
	// begin inline asm
	mad.lo.cc.u32 %r2234, %r2002, %r2292, %r2207;
	// end inline asm
	// begin inline asm
	madc.hi.cc.u32 %r2238, %r2002, %r2292, %r2211;
	// end inline asm
	// begin inline asm
	madc.lo.cc.u32 %r2242, %r2010, %r2292, %r2215;
	// end inline asm
	// begin inline asm
	madc.hi.cc.u32 %r2246, %r2010, %r2292, %r2219;
	// end inline asm
	// begin inline asm
	madc.lo.cc.u32 %r2250, %r2018, %r2292, %r2223;
	// end inline asm
	// begin inline asm
	madc.hi.cc.u32 %r2254, %r2018, %r2292, %r2227;
	// end inline asm
	// begin inline asm
	madc.lo.cc.u32 %r2258, %r2026, %r2292, %r2667;
	// end inline asm
	// begin inline asm
	madc.hi.u32 %r2262, %r2026, %r2292, %r2667;
	// end inline asm
	// begin inline asm
	mad.hi.cc.u32 %r2266, %r1998, %r2292, %r2179;
	// end inline asm
	// begin inline asm
	madc.lo.cc.u32 %r2270, %r2006, %r2292, %r2183;
	// end inline asm
	// begin inline asm
	madc.hi.cc.u32 %r2274, %r2006, %r2292, %r2187;
	// end inline asm
	// begin inline asm
	madc.lo.cc.u32 %r2278, %r2014, %r2292, %r2191;
	// end inline asm
	// begin inline asm
	madc.hi.cc.u32 %r2282, %r2014, %r2292, %r2195;
	// end inline asm
	// begin inline asm
	madc.lo.cc.u32 %r2286, %r2022, %r2292, %r2199;
	// end inline asm
	// begin inline asm
	madc.hi.cc.u32 %r2290, %r2022, %r2292, %r2231;
	// end inline asm
	// begin inline asm
	addc.u32 %r2294, %r2262, %r2667;
	// end inline asm
	mov.b32 	%r2359, 920209694;
	// begin inline asm
	mad.lo.cc.u32 %r2297, %r2002, %r2359, %r2270;
	// end inline asm
	// begin inline asm
	madc.hi.cc.u32 %r2301, %r2002, %r2359, %r2274;
	// end inline asm
	// begin inline asm
	madc.lo.cc.u32 %r2305, %r2010, %r2359, %r2278;
	// end inline asm
	// begin inline asm
	madc.hi.cc.u32 %r2309, %r2010, %r2359, %r2282;
	// end inline asm
	// begin inline asm
	madc.lo.cc.u32 %r2313, %r2018, %r2359, %r2286;
	// end inline asm
	// begin inline asm
	madc.hi.cc.u32 %r2317, %r2018, %r2359, %r2290;
	// end inline asm
	// begin inline asm
	madc.lo.cc.u32 %r2321, %r2026, %r2359, %r2667;
	// end inline asm
	// begin inline asm
	madc.hi.u32 %r2325, %r2026, %r2359, %r2667;
	// end inline asm
	// begin inline asm
	mad.lo.cc.u32 %r2329, %r1998, %r2359, %r2234;
	// end inline asm
	// begin inline asm
	madc.hi.cc.u32 %r2333, %r1998, %r2359, %r2238;
	// end inline asm
	// begin inline asm
	madc.lo.cc.u32 %r2337, %r2006, %r2359, %r2242;
	// end inline asm
	// begin inline asm
	madc.hi.cc.u32 %r2341, %r2006, %r2359, %r2246;
	// end inline asm
	// begin inline asm
	madc.lo.cc.u32 %r2345, %r2014, %r2359, %r2250;
	// end inline asm
	// begin inline asm
	madc.hi.cc.u32 %r2349, %r2014, %r2359, %r2254;
	// end inline asm
	// begin inline asm
	madc.lo.cc.u32 %r2353, %r2022, %r2359, %r2258;
	// end inline asm
	// begin inline asm
	madc.hi.cc.u32 %r2357, %r2022, %r2359, %r2294;
	// end inline asm
	// begin inline asm
	addc.u32 %r2361, %r2325, %r2667;
	// end inline asm
	// begin inline asm
	add.cc.u32 %r2364, %r2266, %r2329;
	// end inline asm
	// begin inline asm
	addc.cc.u32 %r2367, %r2297, %r2333;
	// end inline asm
	// begin inline asm
	addc.cc.u32 %r2370, %r2301, %r2337;
	// end inline asm
	// begin inline asm
	addc.cc.u32 %r2373, %r2305, %r2341;
	// end inline asm
	// begin inline asm
	addc.cc.u32 %r2376, %r2309, %r2345;
	// end inline asm
	// begin inline asm
	addc.cc.u32 %r2379, %r2313, %r2349;
	// end inline asm
	// begin inline asm
	addc.cc.u32 %r2382, %r2317, %r2353;
	// end inline asm
	// begin inline asm
	addc.cc.u32 %r2385, %r2321, %r2357;
	// end inline asm
	// begin inline asm
	addc.u32 %r2388, %r2361, %r2667;
	// end inline asm
	// begin inline asm
	sub.cc.u32 %r2705, %r1423, %r2367;
	// end inline asm
	// begin inline asm
	subc.cc.u32 %r2394, %r1552, %r2370;
	// end inline asm
	// begin inline asm
	subc.cc.u32 %r2397, %r1555, %r2373;
	// end inline asm
	// begin inline asm
	subc.cc.u32 %r2400, %r1558, %r2376;
	// end inline asm
	// begin inline asm
	subc.cc.u32 %r2403, %r1959, %r2379;
	// end inline asm
	// begin inline asm
	subc.cc.u32 %r2406, %r1962, %r2382;
	// end inline asm
	// begin inline asm
	subc.cc.u32 %r2409, %r1965, %r2385;
	// end inline asm
	// begin inline asm
	subc.u32 %r2412, %r1968, %r2388;
	// end inline asm
	mov.b32 	%r2465, -168919041;
	// begin inline asm
	mad.lo.cc.u32 %r2415, %r2370, %r2465, %r2397;
	// end inline asm
	// begin inline asm
	madc.hi.cc.u32 %r2419, %r2370, %r2465, %r2400;
	// end inline asm
	// begin inline asm
	madc.lo.cc.u32 %r2423, %r2376, %r2465, %r2403;
	// end inline asm
	// begin inline asm
	madc.hi.cc.u32 %r2427, %r2376, %r2465, %r2406;
	// end inline asm
	// begin inline asm
	madc.lo.cc.u32 %r2431, %r2382, %r2465, %r2409;
	// end inline asm
	// begin inline asm
	madc.hi.u32 %r2435, %r2382, %r2465, %r2412;
	// end inline asm
	// begin inline asm
	mad.lo.cc.u32 %r2439, %r2367, %r2465, %r2367;
	// end inline asm
	// begin inline asm
	madc.hi.cc.u32 %r2443, %r2367, %r2465, %r2370;
	// end inline asm
	// begin inline asm
	madc.lo.cc.u32 %r2447, %r2373, %r2465, %r2373;
	// end inline asm
	// begin inline asm
	madc.hi.cc.u32 %r2451, %r2373, %r2465, %r2376;
	// end inline asm
	// begin inline asm
	madc.lo.cc.u32 %r2455, %r2379, %r2465, %r2379;
	// end inline asm
	// begin inline asm
	madc.hi.cc.u32 %r2459, %r2379, %r2465, %r2382;
	// end inline asm
	// begin inline asm
	madc.lo.u32 %r2463, %r2385, %r2465, %r2385;
	// end inline asm
	mov.b32 	%r2509, 805306366;
	// begin inline asm
	mad.lo.cc.u32 %r2467, %r2370, %r2509, %r2447;
	// end inline asm
	// begin inline asm
	madc.hi.cc.u32 %r2471, %r2370, %r2509, %r2451;
	// end inline asm
	// begin inline asm
	madc.lo.cc.u32 %r2475, %r2376, %r2509, %r2455;
	// end inline asm
	// begin inline asm
	madc.hi.cc.u32 %r2479, %r2376, %r2509, %r2459;
	// end inline asm
	// begin inline asm
	madc.lo.u32 %r2483, %r2382, %r2509, %r2463;
	// end inline asm
	// begin inline asm
	mad.lo.cc.u32 %r2487, %r2367, %r2509, %r2415;
	// end inline asm
	// begin inline asm
	madc.hi.cc.u32 %r2491, %r2367, %r2509, %r2419;
	// end inline asm
	// begin inline asm
	madc.lo.cc.u32 %r2495, %r2373, %r2509, %r2423;
	// end inline asm
	// begin inline asm
	madc.hi.cc.u32 %r2499, %r2373, %r2509, %r2427;
	// end inline asm
	// begin inline asm
	madc.lo.cc.u32 %r2503, %r2379, %r2509, %r2431;
	// end inline asm
	// begin inline asm
	madc.hi.u32 %r2507, %r2379, %r2509, %r2435;
	// end inline asm
	mov.b32 	%r2545, -1504343807;
	// begin inline asm
	mad.lo.cc.u32 %r2511, %r2370, %r2545, %r2495;
	// end inline asm
	// begin inline asm
	madc.hi.cc.u32 %r2515, %r2370, %r2545, %r2499;
	// end inline asm
	// begin inline asm
	madc.lo.cc.u32 %r2519, %r2376, %r2545, %r2503;
	// end inline asm
	// begin inline asm
	madc.hi.u32 %r2523, %r2376, %r2545, %r2507;
	// end inline asm
	// begin inline asm
	mad.lo.cc.u32 %r2527, %r2367, %r2545, %r2467;
	// end inline asm
	// begin inline asm
	madc.hi.cc.u32 %r2531, %r2367, %r2545, %r2471;
	// end inline asm
	// begin inline asm
	madc.lo.cc.u32 %r2535, %r2373, %r2545, %r2475;
	// end inline asm
	// begin inline asm
	madc.hi.cc.u32 %r2539, %r2373, %r2545, %r2479;
	// end inline asm
	// begin inline asm
	madc.lo.u32 %r2543, %r2379, %r2545, %r2483;
	// end inline asm
	mov.b32 	%r2573, -1547153410;
	// begin inline asm
	mad.lo.cc.u32 %r2547, %r2370, %r2573, %r2535;
	// end inline asm
	// begin inline asm
	madc.hi.cc.u32 %r2551, %r2370, %r2573, %r2539;
	// end inline asm
	// begin inline asm
	madc.lo.u32 %r2555, %r2376, %r2573, %r2543;
	// end inline asm
	// begin inline asm
	mad.lo.cc.u32 %r2559, %r2367, %r2573, %r2511;
	// end inline asm
	// begin inline asm
	madc.hi.cc.u32 %r2563, %r2367, %r2573, %r2515;
	// end inline asm
	// begin inline asm
	madc.lo.cc.u32 %r2567, %r2373, %r2573, %r2519;
	// end inline asm
	// begin inline asm
	madc.hi.u32 %r2571, %r2373, %r2573, %r2523;
	// end inline asm
	mov.b32 	%r2593, -1622428959;
	// begin inline asm
	mad.lo.cc.u32 %r2575, %r2370, %r2593, %r2567;
	// end inline asm
	// begin inline asm
	madc.hi.u32 %r2579, %r2370, %r2593, %r2571;
	// end inline asm
	// begin inline asm
	mad.lo.cc.u32 %r2583, %r2367, %r2593, %r2547;
	// end inline asm
	// begin inline asm
	madc.hi.cc.u32 %r2587, %r2367, %r2593, %r2551;
	// end inline asm
	// begin inline asm
	madc.lo.u32 %r2591, %r2373, %r2593, %r2555;
	// end inline asm
	mov.b32 	%r2605, 1708350121;
	// begin inline asm
	mad.lo.u32 %r2595, %r2370, %r2605, %r2591;
	// end inline asm
	// begin inline asm
	mad.lo.cc.u32 %r2599, %r2367, %r2605, %r2575;
	// end inline asm
	// begin inline asm
	madc.hi.u32 %r2603, %r2367, %r2605, %r2579;
	// end inline asm
	mov.b32 	%r2609, -313222495;
	// begin inline asm
	mad.lo.u32 %r2607, %r2367, %r2609, %r2595;
	// end inline asm
	// begin inline asm
	add.cc.u32 %r2706, %r2394, %r2439;
	// end inline asm
	// begin inline asm
	addc.cc.u32 %r2707, %r2487, %r2443;
	// end inline asm
	// begin inline asm
	addc.cc.u32 %r2708, %r2491, %r2527;
	// end inline asm
	// begin inline asm
	addc.cc.u32 %r2709, %r2559, %r2531;
	// end inline asm
	// begin inline asm
	addc.cc.u32 %r2710, %r2563, %r2583;
	// end inline asm
	// begin inline asm
	addc.cc.u32 %r2711, %r2599, %r2587;
	// end inline asm
	// begin inline asm
	addc.cc.u32 %r2712, %r2603, %r2607;
	// end inline asm
	// begin inline asm
	addc.cc.u32 %r2632, %r2667, %r2634;
	// end inline asm
	// begin inline asm
	addc.cc.u32 %r2635, %r2667, %r2637;
	// end inline asm
	// begin inline asm
	addc.u32 %r2638, %r2667, %r2667;
	// end inline asm
	mov.b32 	%r2643, 1;
	// begin inline asm
	sub.cc.u32 %r2641, %r2705, %r2643;
	// end inline asm
	mov.b32 	%r2646, 168919040;
	// begin inline asm
	subc.cc.u32 %r2644, %r2706, %r2646;
	// end inline asm
	mov.b32 	%r2649, -805306367;
	// begin inline asm
	subc.cc.u32 %r2647, %r2707, %r2649;
	// end inline asm
	mov.b32 	%r2652, 1504343806;
	// begin inline asm
	subc.cc.u32 %r2650, %r2708, %r2652;
	// end inline asm
	mov.b32 	%r2655, 1547153409;
	// begin inline asm
	subc.cc.u32 %r2653, %r2709, %r2655;
	// end inline asm
	mov.b32 	%r2658, 1622428958;
	// begin inline asm
	subc.cc.u32 %r2656, %r2710, %r2658;
	// end inline asm
	mov.b32 	%r2661, -1708350122;
	// begin inline asm
	subc.cc.u32 %r2659, %r2711, %r2661;
	// end inline asm
	mov.b32 	%r2664, 313222494;
	// begin inline asm
	subc.cc.u32 %r2662, %r2712, %r2664;
	// end inline asm
	// begin inline asm
	subc.u32 %r2665, %r2667, %r2667;
	// end inline asm
	setp.ne.s32 	%p8, %r2665, 0;
	@%p8 bra 	$L__BB1_15;
	mov.u32 	%r2705, %r2641;
	mov.u32 	%r2706, %r2644;
	mov.u32 	%r2707, %r2647;
	mov.u32 	%r2708, %r2650;
	mov.u32 	%r2709, %r2653;
	mov.u32 	%r2710, %r2656;
	mov.u32 	%r2711, %r2659;
	mov.u32 	%r2712, %r2662;
$L__BB1_15:
	ld.param.u64 	%rd14, [_Z17multVectorsKernelILi500EEvP6bigintPKS0_S1_m_param_2];
	cvta.to.global.u64 	%rd11, %rd14;
	mov.u32 	%r2668, %ntid.x;
	mov.u32 	%r2669, %ctaid.x;
	mov.u32 	%r2670, %tid.x;
	mad.lo.s32 	%r2671, %r2668, %r2669, %r2670;
	mul.wide.s32 	%rd12, %r2671, 32;
	add.s64 	%rd13, %rd11, %rd12;
	st.global.v4.u32 	[%rd13], {%r2705, %r2706, %r2707, %r2708};
	st.global.v4.u32 	[%rd13+16], {%r2709, %r2710, %r2711, %r2712};
$L__BB1_16:
	ret;

}


// ===== COMPILED SASS (sm_100) =====

	.target	sm_100

	.elftype	@"ET_EXEC"


//--------------------- .note.nv.tkinfo           --------------------------
	.section	.note.nv.tkinfo,"",@"SHT_NOTE"
	.sectionflags	@"SHF_NOTE_NV_TKINFO"
	.tkinfo
        /*0018*/ 	.word	0x00000002
        /*0030*/ 	.string	""
        /*0030*/ 	.string	"ptxas"
        /*0030*/ 	.string	"Cuda compilation tools, release 13.0, V13.0.88"
        /*0030*/ 	.string	"Build cuda_13.0.r13.0/compiler.36424714_0"
        /*0030*/ 	.string	"-arch sm_100 -m 64 "



//--------------------- .note.nv.cuinfo           --------------------------
	.section	.note.nv.cuinfo,"",@"SHT_NOTE"
	.sectionflags	@"SHF_NOTE_NV_CUINFO"
        /*0018*/ 	.short	0x0002
        /*001a*/ 	.short	0x0064
        /*001c*/ 	.short	0x0082
	.zero		2


//--------------------- .nv.info                  --------------------------
	.section	.nv.info,"",@"SHT_CUDA_INFO"
	.align	4


	//----- nvinfo : EIATTR_REGCOUNT
	.align		4
        /*0000*/ 	.byte	0x04, 0x2f
        /*0002*/ 	.short	(.L_1 - .L_0)
	.align		4
.L_0:
        /*0004*/ 	.word	index@(_Z17multVectorsKernelILi1EEvP6bigintPKS0_S1_m)
        /*0008*/ 	.word	0x0000002a


	//----- nvinfo : EIATTR_FRAME_SIZE
	.align		4
.L_1:
        /*000c*/ 	.byte	0x04, 0x11
        /*000e*/ 	.short	(.L_3 - .L_2)
	.align		4
.L_2:
        /*0010*/ 	.word	index@(_Z17multVectorsKernelILi1EEvP6bigintPKS0_S1_m)
        /*0014*/ 	.word	0x00000000


	//----- nvinfo : EIATTR_REGCOUNT
	.align		4
.L_3:
        /*0018*/ 	.byte	0x04, 0x2f
        /*001a*/ 	.short	(.L_5 - .L_4)
	.align		4
.L_4:
        /*001c*/ 	.word	index@(_Z17multVectorsKernelILi500EEvP6bigintPKS0_S1_m)
        /*0020*/ 	.word	0x00000030


	//----- nvinfo : EIATTR_FRAME_SIZE
	.align		4
.L_5:
        /*0024*/ 	.byte	0x04, 0x11
        /*0026*/ 	.short	(.L_7 - .L_6)
	.align		4
.L_6:
        /*0028*/ 	.word	index@(_Z17multVectorsKernelILi500EEvP6bigintPKS0_S1_m)
        /*002c*/ 	.word	0x00000000


	//----- nvinfo : EIATTR_MIN_STACK_SIZE
	.align		4
.L_7:
        /*0030*/ 	.byte	0x04, 0x12
        /*0032*/ 	.short	(.L_9 - .L_8)
	.align		4
.L_8:
        /*0034*/ 	.word	index@(_Z17multVectorsKernelILi500EEvP6bigintPKS0_S1_m)
        /*0038*/ 	.word	0x00000000


	//----- nvinfo : EIATTR_MIN_STACK_SIZE
	.align		4
.L_9:
        /*003c*/ 	.byte	0x04, 0x12
        /*003e*/ 	.short	(.L_11 - .L_10)
	.align		4
.L_10:
        /*0040*/ 	.word	index@(_Z17multVectorsKernelILi1EEvP6bigintPKS0_S1_m)
        /*0044*/ 	.word	0x00000000
.L_11:


//--------------------- .nv.compat                --------------------------
	.section	.nv.compat,"",@"SHT_CUDA_COMPAT_INFO"
	.align	4
        /*0000*/ 	.byte	0x02, 0x09, 0x00, 0x00, 0x02, 0x02, 0x01, 0x00, 0x02, 0x05, 0x05, 0x00, 0x03, 0x07, 0x01, 0x01
        /*0010*/ 	.byte	0x02, 0x03, 0x00, 0x00, 0x02, 0x06, 0x01, 0x00, 0x04, 0x0b, 0x08, 0x00, 0x09, 0x00, 0x00, 0x00
        /*0020*/ 	.byte	0x00, 0x00, 0x00, 0x00


//--------------------- .nv.info._Z17multVectorsKernelILi500EEvP6bigintPKS0_S1_m --------------------------
	.section	.nv.info._Z17multVectorsKernelILi500EEvP6bigintPKS0_S1_m,"",@"SHT_CUDA_INFO"
	.sectionflags	@""
	.align	4


	//----- nvinfo : EIATTR_CUDA_API_VERSION
	.align		4
        /*0000*/ 	.byte	0x04, 0x37
        /*0002*/ 	.short	(.L_13 - .L_12)
.L_12:
        /*0004*/ 	.word	0x00000082


	//----- nvinfo : EIATTR_KPARAM_INFO
	.align		4
.L_13:
        /*0008*/ 	.byte	0x04, 0x17
        /*000a*/ 	.short	(.L_15 - .L_14)
.L_14:
        /*000c*/ 	.word	0x00000000
        /*0010*/ 	.short	0x0003
        /*0012*/ 	.short	0x0018
        /*0014*/ 	.byte	0x00, 0xf0, 0x21, 0x00


	//----- nvinfo : EIATTR_KPARAM_INFO
	.align		4
.L_15:
        /*0018*/ 	.byte	0x04, 0x17
        /*001a*/ 	.short	(.L_17 - .L_16)
.L_16:
        /*001c*/ 	.word	0x00000000
        /*0020*/ 	.short	0x0002
        /*0022*/ 	.short	0x0010
        /*0024*/ 	.byte	0x00, 0xf5, 0x21, 0x00


	//----- nvinfo : EIATTR_KPARAM_INFO
	.align		4
.L_17:
        /*0028*/ 	.byte	0x04, 0x17
        /*002a*/ 	.short	(.L_19 - .L_18)
.L_18:
        /*002c*/ 	.word	0x00000000
        /*0030*/ 	.short	0x0001
        /*0032*/ 	.short	0x0008
        /*0034*/ 	.byte	0x00, 0xf5, 0x21, 0x00


	//----- nvinfo : EIATTR_KPARAM_INFO
	.align		4
.L_19:
        /*0038*/ 	.byte	0x04, 0x17
        /*003a*/ 	.short	(.L_21 - .L_20)
.L_20:
        /*003c*/ 	.word	0x00000000
        /*0040*/ 	.short	0x0000
        /*0042*/ 	.short	0x0000
        /*0044*/ 	.byte	0x00, 0xf5, 0x21, 0x00


	//----- nvinfo : EIATTR_SPARSE_MMA_MASK
	.align		4
.L_21:
        /*0048*/ 	.byte	0x03, 0x50
        /*004a*/ 	.short	0x0000


	//----- nvinfo : EIATTR_MAXREG_COUNT
	.align		4
        /*004c*/ 	.byte	0x03, 0x1b
        /*004e*/ 	.short	0x00ff


	//----- nvinfo : EIATTR_MERCURY_ISA_VERSION
	.align		4
        /*0050*/ 	.byte	0x03, 0x5f
        /*0052*/ 	.short	0x0101


	//----- nvinfo : EIATTR_VRC_CTA_INIT_COUNT
	.align		4
        /*0054*/ 	.byte	0x02, 0x4a
	.zero		1
	.zero		1


	//----- nvinfo : EIATTR_EXIT_INSTR_OFFSETS
	.align		4
        /*0058*/ 	.byte	0x04, 0x1c
        /*005a*/ 	.short	(.L_23 - .L_22)


	//   ....[0]....
.L_22:
        /*005c*/ 	.word	0x00000090


	//   ....[1]....
        /*0060*/ 	.word	0x00002010


	//----- nvinfo : EIATTR_CBANK_PARAM_SIZE
	.align		4
.L_23:
        /*0064*/ 	.byte	0x03, 0x19
        /*0066*/ 	.short	0x0020


	//----- nvinfo : EIATTR_PARAM_CBANK
	.align		4
        /*0068*/ 	.byte	0x04, 0x0a
        /*006a*/ 	.short	(.L_25 - .L_24)
	.align		4
.L_24:
        /*006c*/ 	.word	index@(.nv.constant0._Z17multVectorsKernelILi500EEvP6bigintPKS0_S1_m)
        /*0070*/ 	.short	0x0380
        /*0072*/ 	.short	0x0020


	//----- nvinfo : EIATTR_SW_WAR
	.align		4
.L_25:
        /*0074*/ 	.byte	0x04, 0x36
        /*0076*/ 	.short	(.L_27 - .L_26)
.L_26:
        /*0078*/ 	.word	0x00000008
.L_27:


//--------------------- .nv.info._Z17multVectorsKernelILi1EEvP6bigintPKS0_S1_m --------------------------
	.section	.nv.info._Z17multVectorsKernelILi1EEvP6bigintPKS0_S1_m,"",@"SHT_CUDA_INFO"
	.sectionflags	@""
	.align	4


	//----- nvinfo : EIATTR_CUDA_API_VERSION
	.align		4
        /*0000*/ 	.byte	0x04, 0x37
        /*0002*/ 	.short	(.L_29 - .L_28)
.L_28:
        /*0004*/ 	.word	0x00000082


	//----- nvinfo : EIATTR_KPARAM_INFO
	.align		4
.L_29:
        /*0008*/ 	.byte	0x04, 0x17
        /*000a*/ 	.short	(.L_31 - .L_30)
.L_30:
        /*000c*/ 	.word	0x00000000
        /*0010*/ 	.short	0x0003
        /*0012*/ 	.short	0x0018
        /*0014*/ 	.byte	0x00, 0xf0, 0x21, 0x00


	//----- nvinfo : EIATTR_KPARAM_INFO
	.align		4
.L_31:
        /*0018*/ 	.byte	0x04, 0x17
        /*001a*/ 	.short	(.L_33 - .L_32)
.L_32:
        /*001c*/ 	.word	0x00000000
        /*0020*/ 	.short	0x0002
        /*0022*/ 	.short	0x0010
        /*0024*/ 	.byte	0x00, 0xf5, 0x21, 0x00


	//----- nvinfo : EIATTR_KPARAM_INFO
	.align		4
.L_33:
        /*0028*/ 	.byte	0x04, 0x17
        /*002a*/ 	.short	(.L_35 - .L_34)
.L_34:
        /*002c*/ 	.word	0x00000000
        /*0030*/ 	.short	0x0001
        /*0032*/ 	.short	0x0008
        /*0034*/ 	.byte	0x00, 0xf5, 0x21, 0x00


	//----- nvinfo : EIATTR_KPARAM_INFO
	.align		4
.L_35:
        /*0038*/ 	.byte	0x04, 0x17
        /*003a*/ 	.short	(.L_37 - .L_36)
.L_36:
        /*003c*/ 	.word	0x00000000
        /*0040*/ 	.short	0x0000
        /*0042*/ 	.short	0x0000
        /*0044*/ 	.byte	0x00, 0xf5, 0x21, 0x00


	//----- nvinfo : EIATTR_SPARSE_MMA_MASK
	.align		4
.L_37:
        /*0048*/ 	.byte	0x03, 0x50
        /*004a*/ 	.short	0x0000


	//----- nvinfo : EIATTR_MAXREG_COUNT
	.align		4
        /*004c*/ 	.byte	0x03, 0x1b
        /*004e*/ 	.short	0x00ff


	//----- nvinfo : EIATTR_MERCURY_ISA_VERSION
	.align		4
        /*0050*/ 	.byte	0x03, 0x5f
        /*0052*/ 	.short	0x0101


	//----- nvinfo : EIATTR_VRC_CTA_INIT_COUNT
	.align		4
        /*0054*/ 	.byte	0x02, 0x4a
	.zero		1
	.zero		1


	//----- nvinfo : EIATTR_EXIT_INSTR_OFFSETS
	.align		4
        /*0058*/ 	.byte	0x04, 0x1c
        /*005a*/ 	.short	(.L_39 - .L_38)


	//   ....[0]....
.L_38:
        /*005c*/ 	.word	0x00000090


	//   ....[1]....
        /*0060*/ 	.word	0x000010d0


	//----- nvinfo : EIATTR_CBANK_PARAM_SIZE
	.align		4
.L_39:
        /*0064*/ 	.byte	0x03, 0x19
        /*0066*/ 	.short	0x0020


	//----- nvinfo : EIATTR_PARAM_CBANK
	.align		4
        /*0068*/ 	.byte	0x04, 0x0a
        /*006a*/ 	.short	(.L_41 - .L_40)
	.align		4
.L_40:
        /*006c*/ 	.word	index@(.nv.constant0._Z17multVectorsKernelILi1EEvP6bigintPKS0_S1_m)
        /*0070*/ 	.short	0x0380
        /*0072*/ 	.short	0x0020


	//----- nvinfo : EIATTR_SW_WAR
	.align		4
.L_41:
        /*0074*/ 	.byte	0x04, 0x36
        /*0076*/ 	.short	(.L_43 - .L_42)
.L_42:
        /*0078*/ 	.word	0x00000008
.L_43:


//--------------------- .nv.callgraph             --------------------------
	.section	.nv.callgraph,"",@"SHT_CUDA_CALLGRAPH"
	.align	4
	.sectionentsize	8
	.align		4
        /*0000*/ 	.word	0x00000000
	.align		4
        /*0004*/ 	.word	0xffffffff
	.align		4
        /*0008*/ 	.word	0x00000000
	.align		4
        /*000c*/ 	.word	0xfffffffe
	.align		4
        /*0010*/ 	.word	0x00000000
	.align		4
        /*0014*/ 	.word	0xfffffffd
	.align		4
        /*0018*/ 	.word	0x00000000
	.align		4
        /*001c*/ 	.word	0xfffffffc


//--------------------- .text._Z17multVectorsKernelILi500EEvP6bigintPKS0_S1_m --------------------------
	.section	.text._Z17multVectorsKernelILi500EEvP6bigintPKS0_S1_m,"ax",@progbits
	.align	128
        .global         _Z17multVectorsKernelILi500EEvP6bigintPKS0_S1_m
        .type           _Z17multVectorsKernelILi500EEvP6bigintPKS0_S1_m,@function
        .size           _Z17multVectorsKernelILi500EEvP6bigintPKS0_S1_m,(.L_x_3 - _Z17multVectorsKernelILi500EEvP6bigintPKS0_S1_m)
        .other          _Z17multVectorsKernelILi500EEvP6bigintPKS0_S1_m,@"STO_CUDA_ENTRY STV_DEFAULT"
_Z17multVectorsKernelILi500EEvP6bigintPKS0_S1_m:
.text._Z17multVectorsKernelILi500EEvP6bigintPKS0_S1_m:
[----:B------:R-:W-:Y:S01]  /*0000*/  LDC R1, c[0x0][0x37c] ;  /* 0x0000df00ff017b82 */ /* 0x000fe20000000800 */
[----:B------:R-:W0:Y:S01]  /*0010*/  S2R R0, SR_CTAID.X ;  /* 0x0000000000007919 */ /* 0x000e220000002500 */
[----:B------:R-:W0:Y:S01]  /*0020*/  LDCU UR4, c[0x0][0x360] ;  /* 0x00006c00ff0477ac */ /* 0x000e220008000800 */
[----:B------:R-:W0:Y:S01]  /*0030*/  S2R R3, SR_TID.X ;  /* 0x0000000000037919 */ /* 0x000e220000002100 */
[----:B------:R-:W1:Y:S01]  /*0040*/  LDCU.64 UR6, c[0x0][0x398] ;  /* 0x00007300ff0677ac */ /* 0x000e620008000a00 */
[----:B0-----:R-:W-:-:S05]  /*0050*/  IMAD R0, R0, UR4, R3 ;  /* 0x0000000400007c24 */ /* 0x001fca000f8e0203 */
[----:B-1----:R-:W-:Y:S02]  /*0060*/  ISETP.GE.U32.AND P0, PT, R0, UR6, PT ;  /* 0x0000000600007c0c */ /* 0x002fe4000bf06070 */
[----:B------:R-:W-:-:S04]  /*0070*/  SHF.R.S32.HI R3, RZ, 0x1f, R0 ;  /* 0x0000001fff037819 */ /* 0x000fc80000011400 */
[----:B------:R-:W-:-:S13]  /*0080*/  ISETP.GE.U32.AND.EX P0, PT, R3, UR7, PT, P0 ;  /* 0x0000000703007c0c */ /* 0x000fda000bf06100 */
[----:B------:R-:W-:Y:S05]  /*0090*/  @P0 EXIT ;  /* 0x000000000000094d */ /* 0x000fea0003800000 */
[----:B------:R-:W0:Y:S01]  /*00a0*/  LDCU.128 UR8, c[0x0][0x380] ;  /* 0x00007000ff0877ac */ /* 0x000e220008000c00 */
[C---:B------:R-:W-:Y:S02]  /*00b0*/  SHF.L.U32 R4, R0.reuse, 0x5, RZ ;  /* 0x0000000500047819 */ /* 0x040fe400000006ff */
[----:B------:R-:W-:Y:S01]  /*00c0*/  SHF.L.U64.HI R0, R0, 0x5, R3 ;  /* 0x0000000500007819 */ /* 0x000fe20000010203 */
[----:B------:R-:W1:Y:S01]  /*00d0*/  LDCU.64 UR6, c[0x0][0x358] ;  /* 0x00006b00ff0677ac */ /* 0x000e620008000a00 */
[C---:B0-----:R-:W-:Y:S02]  /*00e0*/  IADD3 R2, P0, PT, R4.reuse, UR8, RZ ;  /* 0x0000000804027c10 */ /* 0x041fe4000ff1e0ff */
[----:B------:R-:W-:Y:S02]  /*00f0*/  IADD3 R4, P1, PT, R4, UR10, RZ ;  /* 0x0000000a04047c10 */ /* 0x000fe4000ff3e0ff */
[C---:B------:R-:W-:Y:S02]  /*0100*/  IADD3.X R3, PT, PT, R0.reuse, UR9, RZ, P0, !PT ;  /* 0x0000000900037c10 */ /* 0x040fe400087fe4ff */
[----:B------:R-:W-:-:S03]  /*0110*/  IADD3.X R5, PT, PT, R0, UR11, RZ, P1, !PT ;  /* 0x0000000b00057c10 */ /* 0x000fc60008ffe4ff */
[----:B-1----:R0:W5:Y:S04]  /*0120*/  LDG.E.128 R8, desc[UR6][R2.64] ;  /* 0x0000000602087981 */ /* 0x002168000c1e1d00 */
[----:B------:R0:W5:Y:S04]  /*0130*/  LDG.E.128 R24, desc[UR6][R2.64+0x10] ;  /* 0x0000100602187981 */ /* 0x000168000c1e1d00 */
[----:B------:R0:W5:Y:S04]  /*0140*/  LDG.E.128 R12, desc[UR6][R4.64] ;  /* 0x00000006040c7981 */ /* 0x000168000c1e1d00 */
[----:B------:R0:W5:Y:S01]  /*0150*/  LDG.E.128 R16, desc[UR6][R4.64+0x10] ;  /* 0x0000100604107981 */ /* 0x000162000c1e1d00 */
[----:B------:R-:W-:-:S05]  /*0160*/  UMOV UR4, URZ ;  /* 0x000000ff00047c82 */ /* 0x000fca0008000000 */
.L_x_0:
[----:B-----5:R-:W-:-:S04]  /*0170*/  IMAD.WIDE.U32 R28, R9, R12, RZ ;  /* 0x0000000c091c7225 */ /* 0x020fc800078e00ff */
[----:B------:R-:W-:Y:S01]  /*0180*/  HFMA2 R22, -RZ, RZ, 0, 0 ;  /* 0x00000000ff167431 */ /* 0x000fe200000001ff */
[----:B------:R-:W-:Y:S01]  /*0190*/  UIADD3 UR4, UPT, UPT, UR4, 0x1, URZ ;  /* 0x0000000104047890 */ /* 0x000fe2000fffe0ff */
[----:B------:R-:W-:Y:S02]  /*01a0*/  HFMA2 R34, -RZ, RZ, 0, 0 ;  /* 0x00000000ff227431 */ /* 0x000fe400000001ff */
[----:B0-----:R-:W-:Y:S01]  /*01b0*/  IMAD.WIDE.U32 R2, R10, R12, RZ ;  /* 0x0000000c0a027225 */ /* 0x001fe200078e00ff */
[----:B------:R-:W-:-:S03]  /*01c0*/  UISETP.NE.AND UP0, UPT, UR4, 0x1f3, UPT ;  /* 0x000001f30400788c */ /* 0x000fc6000bf05270 */
[----:B------:R-:W-:-:S04]  /*01d0*/  IMAD.WIDE.U32 R32, R11, R12, RZ ;  /* 0x0000000c0b207225 */ /* 0x000fc800078e00ff */
[----:B------:R-:W-:-:S04]  /*01e0*/  IMAD.WIDE.U32 R4, R25, R16, RZ ;  /* 0x0000001019047225 */ /* 0x000fc800078e00ff */
[----:B------:R-:W-:-:S04]  /*01f0*/  IMAD.WIDE.U32 R28, P0, R13, R8, R28 ;  /* 0x000000080d1c7225 */ /* 0x000fc8000780001c */
[----:B------:R-:W-:Y:S01]  /*0200*/  IMAD.WIDE.U32 R20, P2, R13, R9, R2 ;  /* 0x000000090d147225 */ /* 0x000fe20007840002 */
[----:B------:R-:W-:-:S03]  /*0210*/  MOV R23, R28 ;  /* 0x0000001c00177202 */ /* 0x000fc60000000f00 */
[----:B------:R-:W-:-:S04]  /*0220*/  IMAD.WIDE.U32 R6, R26, R16, RZ ;  /* 0x000000101a067225 */ /* 0x000fc800078e00ff */
[----:B------:R-:W-:-:S04]  /*0230*/  IMAD.WIDE.U32 R30, R27, R16, RZ ;  /* 0x000000101b1e7225 */ /* 0x000fc800078e00ff */
[----:B------:R-:W-:-:S04]  /*0240*/  IMAD.WIDE.U32.X R32, P1, R13, R10, R32, P0 ;  /* 0x0000000a0d207225 */ /* 0x000fc80000020420 */
[----:B------:R-:W-:-:S04]  /*0250*/  IMAD.WIDE.U32.X R2, R13, R11, RZ, P2 ;  /* 0x0000000b0d027225 */ /* 0x000fc800010e04ff */
[----:B------:R-:W-:Y:S01]  /*0260*/  IMAD.WIDE.U32 R4, P2, R17, R24, R4 ;  /* 0x0000001811047225 */ /* 0x000fe20007840004 */
[----:B------:R-:W-:-:S03]  /*0270*/  IADD3.X R3, PT, PT, RZ, R3, RZ, P1, !PT ;  /* 0x00000003ff037210 */ /* 0x000fc60000ffe4ff */
[----:B------:R-:W-:Y:S01]  /*0280*/  IMAD.WIDE.U32 R6, P3, R17, R25, R6 ;  /* 0x0000001911067225 */ /* 0x000fe20007860006 */
[----:B------:R-:W-:-:S03]  /*0290*/  MOV R35, R4 ;  /* 0x0000000400237202 */ /* 0x000fc60000000f00 */
[----:B------:R-:W-:-:S04]  /*02a0*/  IMAD.WIDE.U32.X R30, P2, R17, R26, R30, P2 ;  /* 0x0000001a111e7225 */ /* 0x000fc8000104041e */
[----:B------:R-:W-:-:S04]  /*02b0*/  IMAD.WIDE.U32 R20, P0, R14, R8, R20 ;  /* 0x000000080e147225 */ /* 0x000fc80007800014 */
[----:B------:R-:W-:-:S04]  /*02c0*/  IMAD.WIDE.U32.X R38, R17, R27, RZ, P3 ;  /* 0x0000001b11267225 */ /* 0x000fc800018e04ff */
[----:B------:R-:W-:Y:S01]  /*02d0*/  IMAD.WIDE.U32 R32, P1, R14, R9, R32 ;  /* 0x000000090e207225 */ /* 0x000fe20007820020 */
[----:B------:R-:W-:-:S03]  /*02e0*/  IADD3.X R39, PT, PT, RZ, R39, RZ, P2, !PT ;  /* 0x00000027ff277210 */ /* 0x000fc600017fe4ff */
[----:B------:R-:W-:-:S04]  /*02f0*/  IMAD.HI.U32 R23, P4, R12, R8, R22 ;  /* 0x000000080c177227 */ /* 0x000fc80007880016 */
[----:B------:R-:W-:Y:S01]  /*0300*/  IMAD.WIDE.U32.X R40, R14, R11, RZ, P1 ;  /* 0x0000000b0e287225 */ /* 0x000fe200008e04ff */
[----:B------:R-:W-:-:S03]  /*0310*/  IADD3.X R20, P4, PT, R29, R20, RZ, P4, !PT ;  /* 0x000000141d147210 */ /* 0x000fc6000279e4ff */
[----:B------:R-:W-:-:S04]  /*0320*/  IMAD.WIDE.U32.X R2, P0, R14, R10, R2, P0 ;  /* 0x0000000a0e027225 */ /* 0x000fc80000000402 */
[----:B------:R-:W-:Y:S01]  /*0330*/  IMAD.HI.U32 R28, P3, R16, R24, R34 ;  /* 0x00000018101c7227 */ /* 0x000fe20007860022 */
[----:B------:R-:W-:-:S03]  /*0340*/  IADD3.X R41, PT, PT, RZ, R41, RZ, P0, !PT ;  /* 0x00000029ff297210 */ /* 0x000fc600007fe4ff */
[----:B------:R-:W-:-:S04]  /*0350*/  IMAD.WIDE.U32 R30, P6, R18, R25, R30 ;  /* 0x00000019121e7225 */ /* 0x000fc800078c001e */
[----:B------:R-:W-:-:S04]  /*0360*/  IMAD.WIDE.U32 R6, P5, R18, R24, R6 ;  /* 0x0000001812067225 */ /* 0x000fc800078a0006 */
[----:B------:R-:W-:Y:S01]  /*0370*/  IMAD.WIDE.U32 R34, P2, R15, R8, R32 ;  /* 0x000000080f227225 */ /* 0x000fe20007840020 */
[----:B------:R-:W-:Y:S02]  /*0380*/  IADD3.X R29, P3, PT, R5, R6, RZ, P3, !PT ;  /* 0x00000006051d7210 */ /* 0x000fe40001f7e4ff */
[----:B------:R-:W-:Y:S01]  /*0390*/  IADD3 R33, P0, PT, R24, -R8, RZ ;  /* 0x8000000818217210 */ /* 0x000fe20007f1e0ff */
[----:B------:R-:W-:Y:S01]  /*03a0*/  IMAD.WIDE.U32.X R36, R18, R27, RZ, P6 ;  /* 0x0000001b12247225 */ /* 0x000fe200030e04ff */
[----:B------:R-:W-:-:S03]  /*03b0*/  IADD3.X R21, P4, PT, R21, R34, RZ, P4, !PT ;  /* 0x0000002215157210 */ /* 0x000fc6000279e4ff */
[----:B------:R-:W-:-:S04]  /*03c0*/  IMAD.WIDE.U32.X R38, P5, R18, R26, R38, P5 ;  /* 0x0000001a12267225 */ /* 0x000fc800028a0426 */
[----:B------:R-:W-:Y:S01]  /*03d0*/  IMAD.WIDE.U32 R2, P6, R15, R9, R2 ;  /* 0x000000090f027225 */ /* 0x000fe200078c0002 */
[----:B------:R-:W-:-:S03]  /*03e0*/  IADD3.X R37, PT, PT, RZ, R37, RZ, P5, !PT ;  /* 0x00000025ff257210 */ /* 0x000fc60002ffe4ff */
[----:B------:R-:W-:Y:S01]  /*03f0*/  IMAD.WIDE.U32 R4, P1, R19, R24, R30 ;  /* 0x0000001813047225 */ /* 0x000fe2000782001e */
[----:B------:R-:W-:Y:S02]  /*0400*/  IADD3.X R34, P4, PT, R2, R35, RZ, P4, !PT ;  /* 0x0000002302227210 */ /* 0x000fe4000279e4ff */
[----:B------:R-:W-:Y:S01]  /*0410*/  IADD3.X R31, P0, PT, R25, ~R9, RZ, P0, !PT ;  /* 0x80000009191f7210 */ /* 0x000fe2000071e4ff */
[----:B------:R-:W-:Y:S01]  /*0420*/  IMAD.WIDE.U32.X R40, P2, R15, R10, R40, P2 ;  /* 0x0000000a0f287225 */ /* 0x000fe20001040428 */
[----:B------:R-:W-:-:S03]  /*0430*/  IADD3.X R6, P3, PT, R7, R4, RZ, P3, !PT ;  /* 0x0000000407067210 */ /* 0x000fc60001f7e4ff */
[----:B------:R-:W-:Y:S01]  /*0440*/  IMAD.WIDE.U32 R38, P5, R19, R25, R38 ;  /* 0x0000001913267225 */ /* 0x000fe200078a0026 */
[----:B------:R-:W-:Y:S02]  /*0450*/  IADD3.X R35, P4, PT, R3, R40, RZ, P4, !PT ;  /* 0x0000002803237210 */ /* 0x000fe4000279e4ff */
[----:B------:R-:W-:Y:S01]  /*0460*/  IADD3.X R25, P0, PT, R26, ~R10, RZ, P0, !PT ;  /* 0x8000000a1a197210 */ /* 0x000fe2000071e4ff */
[----:B------:R-:W-:Y:S01]  /*0470*/  IMAD.WIDE.U32.X R36, P1, R19, R26, R36, P1 ;  /* 0x0000001a13247225 */ /* 0x000fe20000820424 */
[----:B------:R-:W-:Y:S02]  /*0480*/  IADD3.X R7, P3, PT, R38, R5, RZ, P3, !PT ;  /* 0x0000000526077210 */ /* 0x000fe40001f7e4ff */
[-C--:B------:R-:W-:Y:S01]  /*0490*/  IADD3.X R43, P0, PT, R27, ~R11.reuse, RZ, P0, !PT ;  /* 0x8000000b1b2b7210 */ /* 0x080fe2000071e4ff */
[----:B------:R-:W-:Y:S01]  /*04a0*/  IMAD.WIDE.U32.X R2, R15, R11, RZ, P6 ;  /* 0x0000000b0f027225 */ /* 0x000fe200030e04ff */
[----:B------:R-:W-:Y:S02]  /*04b0*/  IADD3.X R26, P3, PT, R39, R36, RZ, P3, !PT ;  /* 0x00000024271a7210 */ /* 0x000fe40001f7e4ff */
[----:B------:R-:W-:Y:S01]  /*04c0*/  IADD3 R0, P6, PT, R12, -R16, RZ ;  /* 0x800000100c007210 */ /* 0x000fe20007fde0ff */
[----:B------:R-:W-:Y:S01]  /*04d0*/  IMAD.WIDE.U32.X R4, R19, R27, RZ, P5 ;  /* 0x0000001b13047225 */ /* 0x000fe200028e04ff */
[----:B------:R-:W-:-:S02]  /*04e0*/  IADD3.X R10, P4, PT, R2, R41, RZ, P4, !PT ;  /* 0x00000029020a7210 */ /* 0x000fc4000279e4ff */
[----:B------:R-:W-:Y:S01]  /*04f0*/  IADD3.X R2, P6, PT, R13, ~R17, RZ, P6, !PT ;  /* 0x800000110d027210 */ /* 0x000fe200037de4ff */
[----:B------:R-:W-:Y:S01]  /*0500*/  IMAD R22, R12, R8, RZ ;  /* 0x000000080c167224 */ /* 0x000fe200078e02ff */
[----:B------:R-:W-:Y:S01]  /*0510*/  IADD3.X R27, P3, PT, R4, R37, RZ, P3, !PT ;  /* 0x00000025041b7210 */ /* 0x000fe20001f7e4ff */
[----:B------:R-:W-:Y:S01]  /*0520*/  IMAD R41, R16, R24, RZ ;  /* 0x0000001810297224 */ /* 0x000fe200078e02ff */
[----:B------:R-:W-:Y:S01]  /*0530*/  IADD3.X R11, PT, PT, RZ, RZ, R3, P4, P2 ;  /* 0x000000ffff0b7210 */ /* 0x000fe200027e4403 */
[----:B------:R-:W-:Y:S01]  /*0540*/  IMAD.WIDE.U32 R8, P4, R33, R0, R22 ;  /* 0x0000000021087225 */ /* 0x000fe20007880016 */
[----:B------:R-:W-:Y:S02]  /*0550*/  IADD3.X R24, PT, PT, RZ, RZ, R5, P3, P1 ;  /* 0x000000ffff187210 */ /* 0x000fe40001fe2405 */
[----:B------:R-:W-:Y:S01]  /*0560*/  IADD3.X R3, P6, PT, R14, ~R18, RZ, P6, !PT ;  /* 0x800000120e037210 */ /* 0x000fe200037de4ff */
[----:B------:R-:W-:-:S04]  /*0570*/  IMAD.WIDE.U32 R36, P2, R31, R0, R28 ;  /* 0x000000001f247225 */ /* 0x000fc8000784001c */
[----:B------:R-:W-:Y:S01]  /*0580*/  IMAD.WIDE.U32.X R44, P1, R25, R0, R20, P4 ;  /* 0x00000000192c7225 */ /* 0x000fe20002020414 */
[----:B------:R-:W-:-:S03]  /*0590*/  IADD3 R32, P4, PT, R41, R8, RZ ;  /* 0x0000000829207210 */ /* 0x000fc60007f9e0ff */
[----:B------:R-:W-:-:S04]  /*05a0*/  IMAD.WIDE.U32.X R38, P2, R43, R0, R6, P2 ;  /* 0x000000002b267225 */ /* 0x000fc80001040406 */
[----:B------:R-:W-:-:S04]  /*05b0*/  IMAD.WIDE.U32 R4, P3, R33, R2, R36 ;  /* 0x0000000221047225 */ /* 0x000fc80007860024 */
[----:B------:R-:W-:Y:S01]  /*05c0*/  IMAD.WIDE.U32 R44, P5, R31, R2, R44 ;  /* 0x000000021f2c7225 */ /* 0x000fe200078a002c */
[----:B------:R-:W-:Y:S02]  /*05d0*/  IADD3.X R9, P4, PT, R9, R4, RZ, P4, !PT ;  /* 0x0000000409097210 */ /* 0x000fe4000279e4ff */
[----:B------:R-:W-:Y:S01]  /*05e0*/  SEL R4, RZ, 0x1, !P2 ;  /* 0x00000001ff047807 */ /* 0x000fe20005000000 */
[----:B------:R-:W-:-:S04]  /*05f0*/  IMAD.WIDE.U32.X R38, P3, R25, R2, R38, P3 ;  /* 0x0000000219267225 */ /* 0x000fc80001860426 */
[----:B------:R-:W-:-:S04]  /*0600*/  IMAD.WIDE.U32.X R36, P5, R43, R2, R34, P5 ;  /* 0x000000022b247225 */ /* 0x000fc800028a0422 */
[----:B------:R-:W-:Y:S01]  /*0610*/  IMAD.WIDE.U32 R44, P2, R33, R3, R44 ;  /* 0x00000003212c7225 */ /* 0x000fe2000784002c */
[----:B------:R-:W-:Y:S02]  /*0620*/  IADD3.X R37, P3, PT, R4, R37, RZ, P3, !PT ;  /* 0x0000002504257210 */ /* 0x000fe40001f7e4ff */
[----:B------:R-:W-:Y:S01]  /*0630*/  SEL R30, RZ, 0x1, !P5 ;  /* 0x00000001ff1e7807 */ /* 0x000fe20006800000 */
[----:B------:R-:W-:Y:S01]  /*0640*/  IMAD.WIDE.U32 R38, P5, R31, R3, R38 ;  /* 0x000000031f267225 */ /* 0x000fe200078a0026 */
[----:B------:R-:W-:Y:S02]  /*0650*/  IADD3.X R4, P6, PT, R15, ~R19, RZ, P6, !PT ;  /* 0x800000130f047210 */ /* 0x000fe400037de4ff */
[----:B------:R-:W-:Y:S01]  /*0660*/  IADD3.X R30, PT, PT, RZ, R30, RZ, P3, !PT ;  /* 0x0000001eff1e7210 */ /* 0x000fe20001ffe4ff */
[----:B------:R-:W-:Y:S01]  /*0670*/  IMAD.WIDE.U32.X R36, P2, R25, R3, R36, P2 ;  /* 0x0000000319247225 */ /* 0x000fe20001040424 */
[----:B------:R-:W-:-:S03]  /*0680*/  IADD3.X R5, P4, PT, R5, R44, RZ, P4, !PT ;  /* 0x0000002c05057210 */ /* 0x000fc6000279e4ff */
[----:B------:R-:W-:-:S04]  /*0690*/  IMAD.WIDE.U32 R38, P3, R33, R4, R38 ;  /* 0x0000000421267225 */ /* 0x000fc80007860026 */
[----:B------:R-:W-:Y:S01]  /*06a0*/  IMAD.WIDE.U32.X R36, P1, R31, R4, R36, P1 ;  /* 0x000000041f247225 */ /* 0x000fe20000820424 */
[----:B------:R-:W-:-:S04]  /*06b0*/  IADD3.X R45, P4, PT, R45, R38, RZ, P4, !PT ;  /* 0x000000262d2d7210 */ /* 0x000fc8000279e4ff */
[----:B------:R-:W-:Y:S01]  /*06c0*/  IADD3.X R8, P4, PT, R36, R39, RZ, P4, !PT ;  /* 0x0000002724087210 */ /* 0x000fe2000279e4ff */
[----:B------:R-:W-:-:S05]  /*06d0*/  IMAD.WIDE.U32.X R38, P5, R43, R3, R26, P5 ;  /* 0x000000032b267225 */ /* 0x000fca00028a041a */
[----:B------:R-:W-:Y:S02]  /*06e0*/  IADD3.X R39, P2, PT, R30, R39, RZ, P2, !PT ;  /* 0x000000271e277210 */ /* 0x000fe4000175e4ff */
[----:B------:R-:W-:Y:S02]  /*06f0*/  SEL R30, RZ, 0x1, !P5 ;  /* 0x00000001ff1e7807 */ /* 0x000fe40006800000 */
[----:B------:R-:W-:Y:S01]  /*0700*/  IADD3 R36, P5, PT, R34, R32, RZ ;  /* 0x0000002022247210 */ /* 0x000fe20007fbe0ff */
[----:B------:R-:W-:-:S03]  /*0710*/  IMAD.WIDE.U32.X R38, P3, R25, R4, R38, P3 ;  /* 0x0000000419267225 */ /* 0x000fc60001860426 */
[----:B------:R-:W-:Y:S01]  /*0720*/  IADD3.X R9, P5, PT, R35, R9, RZ, P5, !PT ;  /* 0x0000000923097210 */ /* 0x000fe20002fbe4ff */
[----:B------:R-:W-:Y:S01]  /*0730*/  IMAD.WIDE.U32.X R34, R43, R4, R10, P1 ;  /* 0x000000042b227225 */ /* 0x000fe200008e040a */
[----:B------:R-:W-:Y:S02]  /*0740*/  IADD3.X R37, P4, PT, R37, R38, RZ, P4, !PT ;  /* 0x0000002625257210 */ /* 0x000fe4000279e4ff */
[----:B------:R-:W-:Y:S02]  /*0750*/  IADD3.X R5, P5, PT, R10, R5, RZ, P5, !PT ;  /* 0x000000050a057210 */ /* 0x000fe40002fbe4ff */
[----:B------:R-:W-:Y:S02]  /*0760*/  @!P0 IADD3 R8, P1, PT, -R0, R8, RZ ;  /* 0x0000000800088210 */ /* 0x000fe40007f3e1ff */
[----:B------:R-:W-:Y:S02]  /*0770*/  IADD3.X R35, PT, PT, R35, RZ, R30, P3, P2 ;  /* 0x000000ff23237210 */ /* 0x000fe40001fe441e */
[----:B------:R-:W-:-:S02]  /*0780*/  @!P6 IADD3 R8, P2, PT, -R33, R8, RZ ;  /* 0x000000082108e210 */ /* 0x000fc40007f5e1ff */
[----:B------:R-:W-:Y:S02]  /*0790*/  @!P0 IADD3.X R37, P1, PT, ~R2, R37, RZ, P1, !PT ;  /* 0x0000002502258210 */ /* 0x000fe40000f3e5ff */
[----:B------:R-:W-:Y:S02]  /*07a0*/  IADD3.X R32, P4, PT, R34, R39, RZ, P4, !PT ;  /* 0x0000002722207210 */ /* 0x000fe4000279e4ff */
[----:B------:R-:W-:Y:S02]  /*07b0*/  IADD3.X R11, P5, PT, R11, R45, RZ, P5, !PT ;  /* 0x0000002d0b0b7210 */ /* 0x000fe40002fbe4ff */
[----:B------:R-:W-:Y:S02]  /*07c0*/  @!P6 IADD3.X R37, P2, PT, ~R31, R37, RZ, P2, !PT ;  /* 0x000000251f25e210 */ /* 0x000fe4000175e5ff */
[----:B------:R-:W-:Y:S02]  /*07d0*/  @!P0 IADD3.X R32, P1, PT, ~R3, R32, RZ, P1, !PT ;  /* 0x0000002003208210 */ /* 0x000fe40000f3e5ff */
[----:B------:R-:W-:-:S02]  /*07e0*/  IADD3.X R35, PT, PT, R24, R35, RZ, P4, !PT ;  /* 0x0000002318237210 */ /* 0x000fc400027fe4ff */
[----:B------:R-:W-:Y:S02]  /*07f0*/  IADD3.X R8, P5, PT, R41, R8, RZ, P5, !PT ;  /* 0x0000000829087210 */ /* 0x000fe40002fbe4ff */
[----:B------:R-:W-:Y:S02]  /*0800*/  @!P6 IADD3.X R32, P2, PT, ~R25, R32, RZ, P2, !PT ;  /* 0x000000201920e210 */ /* 0x000fe4000175e5ff */
[----:B------:R-:W-:Y:S02]  /*0810*/  @!P0 IADD3.X R35, PT, PT, ~R4, R35, RZ, P1, !PT ;  /* 0x0000002304238210 */ /* 0x000fe40000ffe5ff */
[----:B------:R-:W-:Y:S02]  /*0820*/  IADD3.X R41, P5, PT, R28, R37, RZ, P5, !PT ;  /* 0x000000251c297210 */ /* 0x000fe40002fbe4ff */
[----:B------:R-:W-:Y:S02]  /*0830*/  @!P6 IADD3.X R35, PT, PT, ~R43, R35, RZ, P2, !PT ;  /* 0x000000232b23e210 */ /* 0x000fe400017fe5ff */
[----:B------:R-:W-:-:S02]  /*0840*/  IADD3.X R32, P5, PT, R29, R32, RZ, P5, !PT ;  /* 0x000000201d207210 */ /* 0x000fc40002fbe4ff */
[----:B------:R-:W-:Y:S02]  /*0850*/  SHF.L.U32.HI R45, R11, 0x6, R8 ;  /* 0x000000060b2d7819 */ /* 0x000fe40000010608 */
[----:B------:R-:W-:Y:S02]  /*0860*/  IADD3.X R39, P5, PT, R6, R35, RZ, P5, !PT ;  /* 0x0000002306277210 */ /* 0x000fe40002fbe4ff */
[----:B------:R-:W-:Y:S02]  /*0870*/  SHF.L.U32.HI R43, R41, 0x6, R32 ;  /* 0x00000006292b7819 */ /* 0x000fe40000010620 */
[----:B------:R-:W-:Y:S02]  /*0880*/  IADD3.X R6, P5, PT, RZ, R7, RZ, P5, !PT ;  /* 0x00000007ff067210 */ /* 0x000fe40002fbe4ff */
[----:B------:R-:W-:Y:S02]  /*0890*/  SHF.L.U32.HI R41, R8, 0x6, R41 ;  /* 0x0000000608297819 */ /* 0x000fe40000010629 */
[----:B------:R-:W-:-:S04]  /*08a0*/  IADD3.X R25, P5, PT, RZ, R26, RZ, P5, !PT ;  /* 0x0000001aff197210 */ /* 0x000fc80002fbe4ff */
[----:B------:R-:W-:Y:S02]  /*08b0*/  IADD3.X R26, P5, PT, RZ, R27, RZ, P5, !PT ;  /* 0x0000001bff1a7210 */ /* 0x000fe40002fbe4ff */
[----:B------:R-:W-:Y:S02]  /*08c0*/  SHF.L.U32.HI R10, R6, 0x6, R25 ;  /* 0x00000006060a7819 */ /* 0x000fe40000010619 */
[----:B------:R-:W-:Y:S02]  /*08d0*/  IADD3.X R37, PT, PT, RZ, R24, RZ, P5, !PT ;  /* 0x00000018ff257210 */ /* 0x000fe40002ffe4ff */
[----:B------:R-:W-:Y:S02]  /*08e0*/  SHF.L.U32.HI R7, R25, 0x6, R26 ;  /* 0x0000000619077819 */ /* 0x000fe4000001061a */
[----:B------:R-:W-:Y:S01]  /*08f0*/  SHF.L.U32.HI R37, R26, 0x6, R37 ;  /* 0x000000061a257819 */ /* 0x000fe20000010625 */
[----:B------:R-:W-:Y:S01]  /*0900*/  HFMA2 R26, -RZ, RZ, 0, 0 ;  /* 0x00000000ff1a7431 */ /* 0x000fe200000001ff */
[----:B------:R-:W-:Y:S01]  /*0910*/  SHF.L.U32.HI R6, R39, 0x6, R6 ;  /* 0x0000000627067819 */ /* 0x000fe20000010606 */
[----:B------:R-:W-:Y:S01]  /*0920*/  IMAD.HI.U32 R27, R7, 0x151e79ea, RZ ;  /* 0x151e79ea071b7827 */ /* 0x000fe200078e00ff */
[----:B------:R-:W-:-:S02]  /*0930*/  SHF.L.U32.HI R39, R32, 0x6, R39 ;  /* 0x0000000620277819 */ /* 0x000fc40000010627 */
[----:B------:R-:W-:Y:S01]  /*0940*/  MOV R32, RZ ;  /* 0x000000ff00207202 */ /* 0x000fe20000000f00 */
[----:B------:R-:W-:-:S04]  /*0950*/  IMAD.WIDE.U32 R24, R37, 0x151e79ea, RZ ;  /* 0x151e79ea25187825 */ /* 0x000fc800078e00ff */
[----:B------:R-:W-:-:S04]  /*0960*/  IMAD.HI.U32 R27, P0, R10, -0xadfb3df, R26 ;  /* 0xf5204c210a1b7827 */ /* 0x000fc8000780001a */
[----:B------:R-:W-:-:S04]  /*0970*/  IMAD.WIDE.U32 R24, P1, R7, -0xadfb3df, R24 ;  /* 0xf5204c2107187825 */ /* 0x000fc80007820018 */
[----:B------:R-:W-:-:S04]  /*0980*/  IMAD.WIDE.U32.X R30, R37, -0xadfb3df, RZ, P0 ;  /* 0xf5204c21251e7825 */ /* 0x000fc800000e04ff */
[----:B------:R-:W-:Y:S01]  /*0990*/  IMAD.HI.U32 R27, P0, R6, -0x72961da8, R26 ;  /* 0x8d69e258061b7827 */ /* 0x000fe2000780001a */
[----:B------:R-:W-:-:S03]  /*09a0*/  IADD3.X R31, PT, PT, RZ, R31, RZ, P1, !PT ;  /* 0x0000001fff1f7210 */ /* 0x000fc60000ffe4ff */
[----:B------:R-:W-:-:S04]  /*09b0*/  IMAD.WIDE.U32 R24, P1, R10, -0x72961da8, R24 ;  /* 0x8d69e2580a187825 */ /* 0x000fc80007820018 */
[----:B------:R-:W-:-:S04]  /*09c0*/  IMAD.WIDE.U32.X R28, R37, -0x72961da8, RZ, P1 ;  /* 0x8d69e258251c7825 */ /* 0x000fc800008e04ff */
[----:B------:R-:W-:-:S04]  /*09d0*/  IMAD.WIDE.U32.X R30, P0, R7, -0x72961da8, R30, P0 ;  /* 0x8d69e258071e7825 */ /* 0x000fc8000000041e */
[----:B------:R-:W-:Y:S01]  /*09e0*/  IMAD.HI.U32 R33, P1, R39, -0x2f5e7f5, R26 ;  /* 0xfd0a180b27217827 */ /* 0x000fe2000782001a */
[----:B------:R-:W-:-:S03]  /*09f0*/  IADD3.X R29, PT, PT, RZ, R29, RZ, P0, !PT ;  /* 0x0000001dff1d7210 */ /* 0x000fc600007fe4ff */
[----:B------:R-:W-:-:S04]  /*0a00*/  IMAD.WIDE.U32 R24, P0, R6, -0x2f5e7f5, R24 ;  /* 0xfd0a180b06187825 */ /* 0x000fc80007800018 */
[----:B------:R-:W-:-:S04]  /*0a10*/  IMAD.WIDE.U32.X R30, P1, R10, -0x2f5e7f5, R30, P1 ;  /* 0xfd0a180b0a1e7825 */ /* 0x000fc8000082041e */
[----:B------:R-:W-:-:S04]  /*0a20*/  IMAD.WIDE.U32 R24, P2, R39, -0x557fab8, R24 ;  /* 0xfaa8054827187825 */ /* 0x000fc80007840018 */
[----:B------:R-:W-:-:S04]  /*0a30*/  IMAD.HI.U32 R33, P4, R43, -0x557fab8, R32 ;  /* 0xfaa805482b217827 */ /* 0x000fc80007880020 */
[----:B------:R-:W-:-:S04]  /*0a40*/  IMAD.WIDE.U32.X R26, R37, -0x2f5e7f5, RZ, P1 ;  /* 0xfd0a180b251a7825 */ /* 0x000fc800008e04ff */
[----:B------:R-:W-:-:S04]  /*0a50*/  IMAD.WIDE.U32.X R28, P0, R7, -0x2f5e7f5, R28, P0 ;  /* 0xfd0a180b071c7825 */ /* 0x000fc8000000041c */
[----:B------:R-:W-:Y:S01]  /*0a60*/  IMAD.WIDE.U32 R24, P3, R43, -0x1b1ae1b7, R24 ;  /* 0xe4e51e492b187825 */ /* 0x000fe20007860018 */
[----:B------:R-:W-:-:S03]  /*0a70*/  IADD3.X R27, PT, PT, RZ, R27, RZ, P0, !PT ;  /* 0x0000001bff1b7210 */ /* 0x000fc600007fe4ff */
[----:B------:R-:W-:-:S04]  /*0a80*/  IMAD.WIDE.U32.X R30, P4, R6, -0x557fab8, R30, P4 ;  /* 0xfaa80548061e7825 */ /* 0x000fc8000208041e */
[----:B------:R-:W-:-:S04]  /*0a90*/  IMAD.HI.U32 R33, P5, R41, -0x1b1ae1b7, R32 ;  /* 0xe4e51e4929217827 */ /* 0x000fc800078a0020 */
[----:B------:R-:W-:-:S04]  /*0aa0*/  IMAD.WIDE.U32.X R28, P2, R10, -0x557fab8, R28, P2 ;  /* 0xfaa805480a1c7825 */ /* 0x000fc8000104041c */
[----:B------:R-:W-:-:S04]  /*0ab0*/  IMAD.WIDE.U32 R24, P1, R41, -0x3bf4d362, R24 ;  /* 0xc40b2c9e29187825 */ /* 0x000fc80007820018 */
[----:B------:R-:W-:-:S04]  /*0ac0*/  IMAD.WIDE.U32.X R30, P5, R39, -0x1b1ae1b7, R30, P5 ;  /* 0xe4e51e49271e7825 */ /* 0x000fc800028a041e */
[----:B------:R-:W-:-:S04]  /*0ad0*/  IMAD.WIDE.U32.X R26, P4, R7, -0x557fab8, R26, P4 ;  /* 0xfaa80548071a7825 */ /* 0x000fc8000208041a */
[----:B------:R-:W-:-:S04]  /*0ae0*/  IMAD.WIDE.U32.X R34, R37, -0x557fab8, RZ, P2 ;  /* 0xfaa8054825227825 */ /* 0x000fc800010e04ff */
[----:B------:R-:W-:Y:S01]  /*0af0*/  IMAD.HI.U32 R33, P0, R45, -0x3bf4d362, R32 ;  /* 0xc40b2c9e2d217827 */ /* 0x000fe20007800020 */
[----:B------:R-:W-:-:S03]  /*0b00*/  IADD3.X R35, PT, PT, RZ, R35, RZ, P4, !PT ;  /* 0x00000023ff237210 */ /* 0x000fc600027fe4ff */
[----:B------:R-:W-:-:S04]  /*0b10*/  IMAD.WIDE.U32.X R28, P3, R6, -0x1b1ae1b7, R28, P3 ;  /* 0xe4e51e49061c7825 */ /* 0x000fc8000186041c */
[----:B------:R-:W-:-:S04]  /*0b20*/  IMAD.WIDE.U32 R24, P2, R45, 0x36d9491e, R24 ;  /* 0x36d9491e2d187825 */ /* 0x000fc80007840018 */
[----:B------:R-:W-:Y:S01]  /*0b30*/  IMAD.WIDE.U32.X R30, P0, R43, -0x3bf4d362, R30, P0 ;  /* 0xc40b2c9e2b1e7825 */ /* 0x000fe2000000041e */
[----:B------:R-:W-:-:S03]  /*0b40*/  IADD3 RZ, P4, PT, R33, R24, RZ ;  /* 0x0000001821ff7210 */ /* 0x000fc60007f9e0ff */
[----:B------:R-:W-:-:S04]  /*0b50*/  IMAD.WIDE.U32.X R26, P5, R10, -0x1b1ae1b7, R26, P5 ;  /* 0xe4e51e490a1a7825 */ /* 0x000fc800028a041a */
[----:B------:R-:W-:-:S04]  /*0b60*/  IMAD.WIDE.U32.X R28, P1, R39, -0x3bf4d362, R28, P1 ;  /* 0xc40b2c9e271c7825 */ /* 0x000fc8000082041c */
[----:B------:R-:W-:-:S04]  /*0b70*/  IMAD.WIDE.U32.X R32, R37, -0x1b1ae1b7, RZ, P5 ;  /* 0xe4e51e4925207825 */ /* 0x000fc800028e04ff */
[----:B------:R-:W-:-:S04]  /*0b80*/  IMAD.WIDE.U32.X R34, P3, R7, -0x1b1ae1b7, R34, P3 ;  /* 0xe4e51e4907227825 */ /* 0x000fc80001860422 */
[----:B------:R-:W-:Y:S01]  /*0b90*/  IMAD.WIDE.U32 R30, P5, R41, 0x36d9491e, R30 ;  /* 0x36d9491e291e7825 */ /* 0x000fe200078a001e */
[----:B------:R-:W-:-:S03]  /*0ba0*/  IADD3.X R33, PT, PT, RZ, R33, RZ, P3, !PT ;  /* 0x00000021ff217210 */ /* 0x000fc60001ffe4ff */
[----:B------:R-:W-:-:S04]  /*0bb0*/  IMAD.WIDE.U32.X R26, P0, R6, -0x3bf4d362, R26, P0 ;  /* 0xc40b2c9e061a7825 */ /* 0x000fc8000000041a */
[----:B------:R-:W-:Y:S01]  /*0bc0*/  IMAD.WIDE.U32.X R40, P2, R43, 0x36d9491e, R28, P2 ;  /* 0x36d9491e2b287825 */ /* 0x000fe2000104041c */
[----:B------:R-:W-:-:S03]  /*0bd0*/  IADD3.X R28, P4, PT, R30, R25, RZ, P4, !PT ;  /* 0x000000191e1c7210 */ /* 0x000fc6000279e4ff */
[----:B------:R-:W-:Y:S01]  /*0be0*/  IMAD.WIDE.U32.X R34, P1, R10, -0x3bf4d362, R34, P1 ;  /* 0xc40b2c9e0a227825 */ /* 0x000fe20000820422 */
[----:B------:R-:W-:Y:S02]  /*0bf0*/  IADD3.X R29, P4, PT, R31, R40, RZ, P4, !PT ;  /* 0x000000281f1d7210 */ /* 0x000fe4000279e4ff */
[----:B------:R-:W-:Y:S01]  /*0c00*/  IADD3 R8, P3, PT, R22, -R28, RZ ;  /* 0x8000001c16087210 */ /* 0x000fe20007f7e0ff */
[----:B------:R-:W-:-:S03]  /*0c10*/  IMAD.WIDE.U32.X R26, P5, R39, 0x36d9491e, R26, P5 ;  /* 0x36d9491e271a7825 */ /* 0x000fc600028a041a */
[----:B------:R-:W-:Y:S01]  /*0c20*/  IADD3.X R22, P3, PT, R23, ~R29, RZ, P3, !PT ;  /* 0x8000001d17167210 */ /* 0x000fe20001f7e4ff */
[----:B------:R-:W-:-:S04]  /*0c30*/  IMAD.WIDE.U32.X R24, R37, -0x3bf4d362, RZ, P1 ;  /* 0xc40b2c9e25187825 */ /* 0x000fc800008e04ff */
[----:B------:R-:W-:Y:S01]  /*0c40*/  IMAD.WIDE.U32.X R32, P1, R7, -0x3bf4d362, R32, P0 ;  /* 0xc40b2c9e07207825 */ /* 0x000fe20000020420 */
[----:B------:R-:W-:-:S03]  /*0c50*/  IADD3.X R40, P0, PT, R26, R41, RZ, P4, !PT ;  /* 0x000000291a287210 */ /* 0x000fc6000271e4ff */
[----:B------:R-:W-:Y:S01]  /*0c60*/  IMAD.WIDE.U32.X R34, P2, R6, 0x36d9491e, R34, P2 ;  /* 0x36d9491e06227825 */ /* 0x000fe20001040422 */
[----:B------:R-:W-:Y:S02]  /*0c70*/  IADD3.X R25, PT, PT, RZ, R25, RZ, P1, !PT ;  /* 0x00000019ff197210 */ /* 0x000fe40000ffe4ff */
[----:B------:R-:W-:Y:S01]  /*0c80*/  IADD3.X R6, P3, PT, R20, ~R40, RZ, P3, !PT ;  /* 0x8000002814067210 */ /* 0x000fe20001f7e4ff */
[----:B------:R-:W-:Y:S01]  /*0c90*/  IMAD.WIDE.U32.X R32, P5, R10, 0x36d9491e, R32, P5 ;  /* 0x36d9491e0a207825 */ /* 0x000fe200028a0420 */
[----:B------:R-:W-:-:S03]  /*0ca0*/  IADD3.X R41, P1, PT, R27, R34, RZ, P0, !PT ;  /* 0x000000221b297210 */ /* 0x000fc6000073e4ff */
[----:B------:R-:W-:Y:S01]  /*0cb0*/  IMAD.WIDE.U32.X R24, P0, R7, 0x36d9491e, R24, P2 ;  /* 0x36d9491e07187825 */ /* 0x000fe20001000418 */
[----:B------:R-:W-:Y:S02]  /*0cc0*/  IADD3.X R34, P1, PT, R32, R35, RZ, P1, !PT ;  /* 0x0000002320227210 */ /* 0x000fe40000f3e4ff */
[----:B------:R-:W-:Y:S01]  /*0cd0*/  IADD3.X R7, P3, PT, R21, ~R41, RZ, P3, !PT ;  /* 0x8000002915077210 */ /* 0x000fe20001f7e4ff */
[----:B------:R-:W-:Y:S01]  /*0ce0*/  IMAD.WIDE.U32.X R20, R37, 0x36d9491e, RZ, P5 ;  /* 0x36d9491e25147825 */ /* 0x000fe200028e04ff */
[----:B------:R-:W-:Y:S02]  /*0cf0*/  IADD3.X R35, P1, PT, R33, R24, RZ, P1, !PT ;  /* 0x0000001821237210 */ /* 0x000fe40000f3e4ff */
[----:B------:R-:W-:Y:S01]  /*0d00*/  IADD3.X R36, P3, PT, R36, ~R34, RZ, P3, !PT ;  /* 0x8000002224247210 */ /* 0x000fe20001f7e4ff */
[----:B------:R-:W-:Y:S01]  /*0d10*/  IMAD.WIDE.U32 R26, P4, R28, -0xa118001, R28 ;  /* 0xf5ee7fff1c1a7825 */ /* 0x000fe2000788001c */
[----:B------:R-:W-:Y:S02]  /*0d20*/  IADD3.X R24, P2, PT, R20, R25, RZ, P1, !PT ;  /* 0x0000001914187210 */ /* 0x000fe40000f5e4ff */
[----:B------:R-:W-:Y:S01]  /*0d30*/  IADD3.X R37, P3, PT, R9, ~R35, RZ, P3, !PT ;  /* 0x8000002309257210 */ /* 0x000fe20001f7e4ff */
[----:B------:R-:W-:Y:S01]  /*0d40*/  IMAD.WIDE.U32.X R30, P1, R40, -0xa118001, R40, P4 ;  /* 0xf5ee7fff281e7825 */ /* 0x000fe20002020428 */
[----:B------:R-:W-:-:S02]  /*0d50*/  IADD3.X R20, PT, PT, RZ, RZ, R21, P2, P0 ;  /* 0x000000ffff147210 */ /* 0x000fc400017e0415 */
[----:B------:R-:W-:Y:S01]  /*0d60*/  IADD3.X R10, P3, PT, R5, ~R24, RZ, P3, !PT ;  /* 0x80000018050a7210 */ /* 0x000fe20001f7e4ff */
[----:B------:R-:W-:-:S03]  /*0d70*/  IMAD.WIDE.U32 R6, P2, R29, -0xa118001, R6 ;  /* 0xf5ee7fff1d067825 */ /* 0x000fc60007840006 */
[----:B------:R-:W-:Y:S01]  /*0d80*/  IADD3.X R11, PT, PT, R11, ~R20, RZ, P3, !PT ;  /* 0x800000140b0b7210 */ /* 0x000fe20001ffe4ff */
[----:B------:R-:W-:-:S04]  /*0d90*/  IMAD.WIDE.U32.X R36, P2, R41, -0xa118001, R36, P2 ;  /* 0xf5ee7fff29247825 */ /* 0x000fc80001040424 */
[----:B------:R-:W-:-:S04]  /*0da0*/  IMAD.WIDE.U32.X R20, P1, R34, -0xa118001, R34, P1 ;  /* 0xf5ee7fff22147825 */ /* 0x000fc80000820422 */
[----:B------:R-:W-:-:S04]  /*0db0*/  IMAD.WIDE.U32 R6, P3, R28, 0x2ffffffe, R6 ;  /* 0x2ffffffe1c067825 */ /* 0x000fc80007860006 */
[----:B------:R-:W-:-:S04]  /*0dc0*/  IMAD.WIDE.U32 R30, P0, R29, 0x2ffffffe, R30 ;  /* 0x2ffffffe1d1e7825 */ /* 0x000fc8000780001e */
[----:B------:R-:W-:-:S04]  /*0dd0*/  IMAD.WIDE.U32.X R32, R35, -0xa118001, R10, P2 ;  /* 0xf5ee7fff23207825 */ /* 0x000fc800010e040a */
[----:B------:R-:W-:-:S04]  /*0de0*/  IMAD.WIDE.U32.X R10, P3, R40, 0x2ffffffe, R36, P3 ;  /* 0x2ffffffe280a7825 */ /* 0x000fc80001860424 */
[----:B------:R-:W-:-:S04]  /*0df0*/  IMAD.WIDE.U32.X R20, P2, R41, 0x2ffffffe, R20, P0 ;  /* 0x2ffffffe29147825 */ /* 0x000fc80000040414 */
[----:B------:R-:W-:-:S04]  /*0e00*/  IMAD.WIDE.U32 R30, P0, R28, -0x59aa76ff, R30 ;  /* 0xa65589011c1e7825 */ /* 0x000fc8000780001e */
[----:B------:R-:W-:-:S04]  /*0e10*/  IMAD.WIDE.U32.X R32, R34, 0x2ffffffe, R32, P3 ;  /* 0x2ffffffe22207825 */ /* 0x000fc800018e0420 */
[----:B------:R-:W-:Y:S02]  /*0e20*/  IMAD.X R5, R24, -0xa118001, R24, P1 ;  /* 0xf5ee7fff18057824 */ /* 0x000fe400008e0618 */
[----:B------:R-:W-:-:S04]  /*0e30*/  IMAD.WIDE.U32 R10, P3, R29, -0x59aa76ff, R10 ;  /* 0xa65589011d0a7825 */ /* 0x000fc8000786000a */
[----:B------:R-:W-:-:S04]  /*0e40*/  IMAD.WIDE.U32.X R24, P0, R40, -0x59aa76ff, R20, P0 ;  /* 0xa655890128187825 */ /* 0x000fc80000000414 */
[----:B------:R-:W-:Y:S01]  /*0e50*/  IMAD.X R35, R35, 0x2ffffffe, R5, P2 ;  /* 0x2ffffffe23237824 */ /* 0x000fe200010e0605 */
[----:B------:R-:W-:Y:S01]  /*0e60*/  IADD3 R9, P2, PT, R22, R26, RZ ;  /* 0x0000001a16097210 */ /* 0x000fe20007f5e0ff */
[----:B------:R-:W-:Y:S01]  /*0e70*/  IMAD.WIDE.U32.X R20, R41, -0x59aa76ff, R32, P3 ;  /* 0xa655890129147825 */ /* 0x000fe200018e0420 */
[----:B------:R-:W-:-:S03]  /*0e80*/  IADD3 R5, P1, PT, R8, -0x1, RZ ;  /* 0xffffffff08057810 */ /* 0x000fc60007f3e0ff */
[----:B------:R-:W-:Y:S01]  /*0e90*/  IMAD.WIDE.U32 R22, P4, R28, -0x5c37b002, R10 ;  /* 0xa3c84ffe1c167825 */ /* 0x000fe2000788000a */
[----:B------:R-:W-:Y:S02]  /*0ea0*/  IADD3.X R10, P2, PT, R27, R6, RZ, P2, !PT ;  /* 0x000000061b0a7210 */ /* 0x000fe4000175e4ff */
[----:B------:R-:W-:Y:S01]  /*0eb0*/  IADD3.X R6, P1, PT, R9, -0xa118001, RZ, P1, !PT ;  /* 0xf5ee7fff09067810 */ /* 0x000fe20000f3e4ff */
[----:B------:R-:W-:Y:S01]  /*0ec0*/  IMAD.WIDE.U32 R24, P3, R29, -0x5c37b002, R24 ;  /* 0xa3c84ffe1d187825 */ /* 0x000fe20007860018 */
[----:B------:R-:W-:Y:S02]  /*0ed0*/  IADD3.X R11, P2, PT, R7, R30, RZ, P2, !PT ;  /* 0x0000001e070b7210 */ /* 0x000fe4000175e4ff */
[----:B------:R-:W-:Y:S01]  /*0ee0*/  IADD3.X R7, P1, PT, R10, 0x2ffffffe, RZ, P1, !PT ;  /* 0x2ffffffe0a077810 */ /* 0x000fe20000f3e4ff */
[----:B------:R-:W-:Y:S02]  /*0ef0*/  IMAD.X R35, R34, -0x59aa76ff, R35, P0 ;  /* 0xa655890122237824 */ /* 0x000fe400000e0623 */
[----:B------:R-:W-:-:S04]  /*0f00*/  IMAD.WIDE.U32.X R20, R40, -0x5c37b002, R20, P4 ;  /* 0xa3c84ffe28147825 */ /* 0x000fc800020e0414 */
[----:B------:R-:W-:Y:S02]  /*0f10*/  IMAD.X R35, R41, -0x5c37b002, R35, P3 ;  /* 0xa3c84ffe29237824 */ /* 0x000fe400018e0623 */
[----:B------:R-:W-:Y:S01]  /*0f20*/  IMAD.WIDE.U32 R26, P0, R28, -0x60b44d1f, R24 ;  /* 0x9f4bb2e11c1a7825 */ /* 0x000fe20007800018 */
[----:B------:R-:W-:Y:S02]  /*0f30*/  IADD3.X R24, P2, PT, R31, R22, RZ, P2, !PT ;  /* 0x000000161f187210 */ /* 0x000fe4000175e4ff */
[----:B------:R-:W-:Y:S01]  /*0f40*/  IADD3.X R22, P1, PT, R11, -0x59aa76ff, RZ, P1, !PT ;  /* 0xa65589010b167810 */ /* 0x000fe20000f3e4ff */
[----:B------:R-:W-:Y:S01]  /*0f50*/  IMAD.WIDE.U32 R20, R29, -0x60b44d1f, R20 ;  /* 0x9f4bb2e11d147825 */ /* 0x000fe200078e0014 */
[----:B------:R-:W-:Y:S02]  /*0f60*/  IADD3.X R25, P2, PT, R23, R26, RZ, P2, !PT ;  /* 0x0000001a17197210 */ /* 0x000fe4000175e4ff */
[----:B------:R-:W-:Y:S01]  /*0f70*/  IADD3.X R23, P1, PT, R24, -0x5c37b002, RZ, P1, !PT ;  /* 0xa3c84ffe18177810 */ /* 0x000fe20000f3e4ff */
[----:B------:R-:W-:-:S02]  /*0f80*/  IMAD.X R35, R40, -0x60b44d1f, R35, P0 ;  /* 0x9f4bb2e128237824 */ /* 0x000fc400000e0623 */
[----:B------:R-:W-:-:S04]  /*0f90*/  IMAD.WIDE.U32 R20, R28, 0x65d35aa9, R20 ;  /* 0x65d35aa91c147825 */ /* 0x000fc800078e0014 */
[----:B------:R-:W-:Y:S01]  /*0fa0*/  IMAD R35, R29, 0x65d35aa9, R35 ;  /* 0x65d35aa91d237824 */ /* 0x000fe200078e0223 */
[----:B------:R-:W-:Y:S02]  /*0fb0*/  IADD3.X R26, P2, PT, R27, R20, RZ, P2, !PT ;  /* 0x000000141b1a7210 */ /* 0x000fe4000175e4ff */
[----:B------:R-:W-:Y:S01]  /*0fc0*/  IADD3.X R20, P1, PT, R25, -0x60b44d1f, RZ, P1, !PT ;  /* 0x9f4bb2e119147810 */ /* 0x000fe20000f3e4ff */
[----:B------:R-:W-:-:S05]  /*0fd0*/  IMAD R35, R28, -0x12ab655f, R35 ;  /* 0xed549aa11c237824 */ /* 0x000fca00078e0223 */
[----:B------:R-:W-:Y:S02]  /*0fe0*/  IADD3.X R27, PT, PT, R35, R21, RZ, P2, !PT ;  /* 0x00000015231b7210 */ /* 0x000fe400017fe4ff */
[----:B------:R-:W-:-:S04]  /*0ff0*/  IADD3.X R21, P1, PT, R26, 0x65d35aa9, RZ, P1, !PT ;  /* 0x65d35aa91a157810 */ /* 0x000fc80000f3e4ff */
[----:B------:R-:W-:-:S13]  /*1000*/  IADD3.X R28, P1, PT, R27, -0x12ab655f, RZ, P1, !PT ;  /* 0xed549aa11b1c7810 */ /* 0x000fda0000f3e4ff */
[----:B------:R-:W-:Y:S02]  /*1010*/  @P1 MOV R27, R28 ;  /* 0x0000001c001b1202 */ /* 0x000fe40000000f00 */
[----:B------:R-:W-:Y:S02]  /*1020*/  @P1 MOV R26, R21 ;  /* 0x00000015001a1202 */ /* 0x000fe40000000f00 */
[----:B------:R-:W-:Y:S02]  /*1030*/  @P1 MOV R25, R20 ;  /* 0x0000001400191202 */ /* 0x000fe40000000f00 */
[----:B------:R-:W-:Y:S02]  /*1040*/  @P1 MOV R24, R23 ;  /* 0x0000001700181202 */ /* 0x000fe40000000f00 */
[----:B------:R-:W-:Y:S02]  /*1050*/  @P1 MOV R11, R22 ;  /* 0x00000016000b1202 */ /* 0x000fe40000000f00 */
[----:B------:R-:W-:-:S02]  /*1060*/  @P1 MOV R10, R7 ;  /* 0x00000007000a1202 */ /* 0x000fc40000000f00 */
[----:B------:R-:W-:Y:S02]  /*1070*/  @P1 MOV R9, R6 ;  /* 0x0000000600091202 */ /* 0x000fe40000000f00 */
[----:B------:R-:W-:Y:S01]  /*1080*/  @P1 MOV R8, R5 ;  /* 0x0000000500081202 */ /* 0x000fe20000000f00 */
[----:B------:R-:W-:Y:S06]  /*1090*/  BRA.U UP0, `(.L_x_0) ;  /* 0xfffffff100347547 */ /* 0x000fec000b83ffff */
[-C--:B------:R-:W-:Y:S01]  /*10a0*/  IMAD.WIDE.U32 R34, R9, R12.reuse, RZ ;  /* 0x0000000c09227225 */ /* 0x080fe200078e00ff */
[----:B------:R-:W-:Y:S01]  /*10b0*/  MOV R30, RZ ;  /* 0x000000ff001e7202 */ /* 0x000fe20000000f00 */
[----:B------:R-:W0:Y:S01]  /*10c0*/  LDCU UR4, c[0x0][0x360] ;  /* 0x00006c00ff0477ac */ /* 0x000e220008000800 */
[----:B------:R-:W-:Y:S01]  /*10d0*/  MOV R36, RZ ;  /* 0x000000ff00247202 */ /* 0x000fe20000000f00 */
[----:B------:R-:W-:-:S04]  /*10e0*/  IMAD.WIDE.U32 R20, R10, R12, RZ ;  /* 0x0000000c0a147225 */ /* 0x000fc800078e00ff */
[----:B------:R-:W-:-:S04]  /*10f0*/  IMAD.WIDE.U32 R38, R11, R12, RZ ;  /* 0x0000000c0b267225 */ /* 0x000fc800078e00ff */
[----:B------:R-:W-:-:S04]  /*1100*/  IMAD.WIDE.U32 R34, P0, R13, R8, R34 ;  /* 0x000000080d227225 */ /* 0x000fc80007800022 */
[----:B------:R-:W-:Y:S01]  /*1110*/  IMAD.WIDE.U32 R28, R26, R16, RZ ;  /* 0x000000101a1c7225 */ /* 0x000fe200078e00ff */
[----:B------:R-:W-:-:S03]  /*1120*/  MOV R31, R34 ;  /* 0x00000022001f7202 */ /* 0x000fc60000000f00 */
[----:B------:R-:W-:-:S04]  /*1130*/  IMAD.WIDE.U32 R22, R25, R16, RZ ;  /* 0x0000001019167225 */ /* 0x000fc800078e00ff */
[----:B------:R-:W-:-:S04]  /*1140*/  IMAD.WIDE.U32 R20, P4, R13, R9, R20 ;  /* 0x000000090d147225 */ /* 0x000fc80007880014 */
[----:B------:R-:W-:-:S04]  /*1150*/  IMAD.WIDE.U32 R32, R27, R16, RZ ;  /* 0x000000101b207225 */ /* 0x000fc800078e00ff */
[----:B------:R-:W-:-:S04]  /*1160*/  IMAD.WIDE.U32.X R38, P1, R13, R10, R38, P0 ;  /* 0x0000000a0d267225 */ /* 0x000fc80000020426 */
[----:B------:R-:W-:-:S04]  /*1170*/  IMAD.WIDE.U32 R28, P3, R17, R25, R28 ;  /* 0x00000019111c7225 */ /* 0x000fc8000786001c */
[----:B------:R-:W-:-:S04]  /*1180*/  IMAD.WIDE.U32 R22, P2, R17, R24, R22 ;  /* 0x0000001811167225 */ /* 0x000fc80007840016 */
[----:B------:R-:W-:Y:S01]  /*1190*/  IMAD.WIDE.U32.X R6, R13, R11, RZ, P4 ;  /* 0x0000000b0d067225 */ /* 0x000fe200020e04ff */
[----:B------:R-:W-:-:S03]  /*11a0*/  MOV R37, R22 ;  /* 0x0000001600257202 */ /* 0x000fc60000000f00 */
[----:B------:R-:W-:Y:S01]  /*11b0*/  IMAD.HI.U32 R13, P0, R12, R8, R30 ;  /* 0x000000080c0d7227 */ /* 0x000fe2000780001e */
[----:B------:R-:W-:-:S03]  /*11c0*/  IADD3.X R7, PT, PT, RZ, R7, RZ, P1, !PT ;  /* 0x00000007ff077210 */ /* 0x000fc60000ffe4ff */
[----:B------:R-:W-:-:S04]  /*11d0*/  IMAD.WIDE.U32.X R32, P2, R17, R26, R32, P2 ;  /* 0x0000001a11207225 */ /* 0x000fc80001040420 */
[----:B------:R-:W-:-:S04]  /*11e0*/  IMAD.WIDE.U32.X R30, R17, R27, RZ, P3 ;  /* 0x0000001b111e7225 */ /* 0x000fc800018e04ff */
[----:B------:R-:W-:Y:S01]  /*11f0*/  IMAD.WIDE.U32 R38, P4, R14, R9, R38 ;  /* 0x000000090e267225 */ /* 0x000fe20007880026 */
[----:B------:R-:W-:-:S03]  /*1200*/  IADD3.X R31, PT, PT, RZ, R31, RZ, P2, !PT ;  /* 0x0000001fff1f7210 */ /* 0x000fc600017fe4ff */
[----:B------:R-:W-:-:S04]  /*1210*/  IMAD.WIDE.U32 R20, P1, R14, R8, R20 ;  /* 0x000000080e147225 */ /* 0x000fc80007820014 */
[----:B------:R-:W-:Y:S01]  /*1220*/  IMAD.WIDE.U32.X R6, P1, R14, R10, R6, P1 ;  /* 0x0000000a0e067225 */ /* 0x000fe20000820406 */
[----:B------:R-:W-:-:S03]  /*1230*/  IADD3.X R20, P0, PT, R35, R20, RZ, P0, !PT ;  /* 0x0000001423147210 */ /* 0x000fc6000071e4ff */
[----:B------:R-:W-:-:S04]  /*1240*/  IMAD.WIDE.U32 R38, P2, R15, R8, R38 ;  /* 0x000000080f267225 */ /* 0x000fc80007840026 */
[----:B------:R-:W-:Y:S01]  /*1250*/  IMAD.WIDE.U32.X R40, R14, R11, RZ, P4 ;  /* 0x0000000b0e287225 */ /* 0x000fe200020e04ff */
[----:B------:R-:W-:-:S03]  /*1260*/  IADD3.X R21, P5, PT, R21, R38, RZ, P0, !PT ;  /* 0x0000002615157210 */ /* 0x000fc600007be4ff */
[----:B------:R-:W-:Y:S01]  /*1270*/  IMAD.WIDE.U32 R6, P0, R15, R9, R6 ;  /* 0x000000090f067225 */ /* 0x000fe20007800006 */
[----:B------:R-:W-:-:S03]  /*1280*/  IADD3.X R41, PT, PT, RZ, R41, RZ, P1, !PT ;  /* 0x00000029ff297210 */ /* 0x000fc60000ffe4ff */
[----:B------:R-:W-:Y:S01]  /*1290*/  IMAD.WIDE.U32 R28, P4, R18, R24, R28 ;  /* 0x00000018121c7225 */ /* 0x000fe2000788001c */
[----:B------:R-:W-:-:S03]  /*12a0*/  IADD3.X R6, P5, PT, R6, R39, RZ, P5, !PT ;  /* 0x0000002706067210 */ /* 0x000fc60002fbe4ff */
[----:B------:R-:W-:-:S04]  /*12b0*/  IMAD.WIDE.U32 R32, P1, R18, R25, R32 ;  /* 0x0000001912207225 */ /* 0x000fc80007820020 */
[----:B------:R-:W-:Y:S01]  /*12c0*/  IMAD.WIDE.U32.X R34, R15, R11, RZ, P0 ;  /* 0x0000000b0f227225 */ /* 0x000fe200000e04ff */
[----:B------:R-:W-:-:S03]  /*12d0*/  IADD3 R5, P0, PT, -R8, R24, RZ ;  /* 0x0000001808057210 */ /* 0x000fc60007f1e1ff */
[----:B------:R-:W-:Y:S01]  /*12e0*/  IMAD.HI.U32 R22, P3, R16, R24, R36 ;  /* 0x0000001810167227 */ /* 0x000fe20007860024 */
[----:B------:R-:W-:-:S03]  /*12f0*/  IADD3.X R9, P0, PT, ~R9, R25, RZ, P0, !PT ;  /* 0x0000001909097210 */ /* 0x000fc6000071e5ff */
[----:B------:R-:W-:Y:S01]  /*1300*/  IMAD.WIDE.U32.X R14, P2, R15, R10, R40, P2 ;  /* 0x0000000a0f0e7225 */ /* 0x000fe20001040428 */
[----:B------:R-:W-:Y:S02]  /*1310*/  IADD3.X R23, P3, PT, R23, R28, RZ, P3, !PT ;  /* 0x0000001c17177210 */ /* 0x000fe40001f7e4ff */
[-C--:B------:R-:W-:Y:S01]  /*1320*/  IADD3.X R17, P0, PT, ~R10, R26.reuse, RZ, P0, !PT ;  /* 0x0000001a0a117210 */ /* 0x080fe2000071e5ff */
[----:B------:R-:W-:Y:S01]  /*1330*/  IMAD.WIDE.U32.X R30, P4, R18, R26, R30, P4 ;  /* 0x0000001a121e7225 */ /* 0x000fe2000208041e */
[----:B------:R-:W-:-:S03]  /*1340*/  IADD3.X R7, P5, PT, R7, R14, RZ, P5, !PT ;  /* 0x0000000e07077210 */ /* 0x000fc60002fbe4ff */
[----:B------:R-:W-:Y:S01]  /*1350*/  IMAD.WIDE.U32.X R36, R18, R27, RZ, P1 ;  /* 0x0000001b12247225 */ /* 0x000fe200008e04ff */
[----:B------:R-:W-:-:S03]  /*1360*/  IADD3.X R14, P5, PT, R34, R15, RZ, P5, !PT ;  /* 0x0000000f220e7210 */ /* 0x000fc60002fbe4ff */
[C---:B------:R-:W-:Y:S01]  /*1370*/  IMAD.WIDE.U32 R32, P1, R19.reuse, R24, R32 ;  /* 0x0000001813207225 */ /* 0x040fe20007820020 */
[----:B------:R-:W-:Y:S02]  /*1380*/  IADD3.X R37, PT, PT, RZ, R37, RZ, P4, !PT ;  /* 0x00000025ff257210 */ /* 0x000fe400027fe4ff */
[----:B------:R-:W-:Y:S01]  /*1390*/  IADD3.X R15, PT, PT, RZ, RZ, R35, P5, P2 ;  /* 0x000000ffff0f7210 */ /* 0x000fe20002fe4423 */
[----:B------:R-:W-:Y:S01]  /*13a0*/  IMAD.WIDE.U32 R30, P4, R19, R25, R30 ;  /* 0x00000019131e7225 */ /* 0x000fe2000788001e */
[----:B------:R-:W-:Y:S02]  /*13b0*/  IADD3.X R28, P3, PT, R29, R32, RZ, P3, !PT ;  /* 0x000000201d1c7210 */ /* 0x000fe40001f7e4ff */
[----:B------:R-:W-:Y:S01]  /*13c0*/  IADD3.X R25, P0, PT, ~R11, R27, RZ, P0, !PT ;  /* 0x0000001b0b197210 */ /* 0x000fe2000071e5ff */
[----:B------:R-:W-:Y:S01]  /*13d0*/  IMAD R12, R12, R8, RZ ;  /* 0x000000080c0c7224 */ /* 0x000fe200078e02ff */
[----:B------:R-:W-:Y:S01]  /*13e0*/  IADD3.X R29, P3, PT, R30, R33, RZ, P3, !PT ;  /* 0x000000211e1d7210 */ /* 0x000fe20001f7e4ff */
[----:B------:R-:W-:-:S04]  /*13f0*/  IMAD.WIDE.U32 R10, P5, R0, R9, R22 ;  /* 0x00000009000a7225 */ /* 0x000fc800078a0016 */
[----:B------:R-:W-:-:S04]  /*1400*/  IMAD.WIDE.U32 R38, P2, R0, R5, R12 ;  /* 0x0000000500267225 */ /* 0x000fc8000784000c */
[----:B------:R-:W-:-:S04]  /*1410*/  IMAD.WIDE.U32.X R32, P2, R0, R17, R20, P2 ;  /* 0x0000001100207225 */ /* 0x000fc80001040414 */
[----:B------:R-:W-:-:S04]  /*1420*/  IMAD.WIDE.U32.X R34, P5, R0, R25, R28, P5 ;  /* 0x0000001900227225 */ /* 0x000fc800028a041c */
[----:B------:R-:W-:Y:S01]  /*1430*/  IMAD.WIDE.U32.X R36, P1, R19, R26, R36, P1 ;  /* 0x0000001a13247225 */ /* 0x000fe20000820424 */
[----:B------:R-:W-:-:S03]  /*1440*/  SEL R43, RZ, 0x1, !P5 ;  /* 0x00000001ff2b7807 */ /* 0x000fc60006800000 */
[----:B------:R-:W-:Y:S01]  /*1450*/  IMAD.WIDE.U32.X R18, R19, R27, RZ, P4 ;  /* 0x0000001b13127225 */ /* 0x000fe200020e04ff */
[----:B------:R-:W-:-:S03]  /*1460*/  IADD3.X R30, P3, PT, R31, R36, RZ, P3, !PT ;  /* 0x000000241f1e7210 */ /* 0x000fc60001f7e4ff */
[----:B------:R-:W-:Y:S01]  /*1470*/  IMAD.WIDE.U32 R10, P4, R2, R5, R10 ;  /* 0x00000005020a7225 */ /* 0x000fe2000788000a */
[----:B------:R-:W-:-:S03]  /*1480*/  IADD3.X R31, P3, PT, R18, R37, RZ, P3, !PT ;  /* 0x00000025121f7210 */ /* 0x000fc60001f7e4ff */
[----:B------:R-:W-:Y:S01]  /*1490*/  IMAD.WIDE.U32 R32, P5, R2, R9, R32 ;  /* 0x0000000902207225 */ /* 0x000fe200078a0020 */
[----:B------:R-:W-:-:S03]  /*14a0*/  IADD3.X R18, PT, PT, RZ, RZ, R19, P3, P1 ;  /* 0x000000ffff127210 */ /* 0x000fc60001fe2413 */
[----:B------:R-:W-:Y:S01]  /*14b0*/  IMAD R41, R16, R24, RZ ;  /* 0x0000001810297224 */ /* 0x000fe200078e02ff */
[----:B------:R-:W-:Y:S01]  /*14c0*/  MOV R24, RZ ;  /* 0x000000ff00187202 */ /* 0x000fe20000000f00 */
[----:B------:R-:W-:-:S03]  /*14d0*/  IMAD.WIDE.U32.X R34, P4, R2, R17, R34, P4 ;  /* 0x0000001102227225 */ /* 0x000fc60002080422 */
[----:B------:R-:W-:Y:S01]  /*14e0*/  IADD3 R19, P1, PT, R41, R38, RZ ;  /* 0x0000002629137210 */ /* 0x000fe20007f3e0ff */
[----:B------:R-:W-:-:S03]  /*14f0*/  IMAD.WIDE.U32.X R26, P5, R2, R25, R6, P5 ;  /* 0x00000019021a7225 */ /* 0x000fc600028a0406 */
[----:B------:R-:W-:Y:S01]  /*1500*/  IADD3.X R39, P1, PT, R39, R10, RZ, P1, !PT ;  /* 0x0000000a27277210 */ /* 0x000fe20000f3e4ff */
[----:B------:R-:W-:Y:S01]  /*1510*/  IMAD.WIDE.U32 R34, P3, R3, R9, R34 ;  /* 0x0000000903227225 */ /* 0x000fe20007860022 */
[----:B------:R-:W-:Y:S02]  /*1520*/  IADD3.X R27, P4, PT, R43, R27, RZ, P4, !PT ;  /* 0x0000001b2b1b7210 */ /* 0x000fe4000279e4ff */
[----:B------:R-:W-:Y:S01]  /*1530*/  SEL R8, RZ, 0x1, !P5 ;  /* 0x00000001ff087807 */ /* 0x000fe20006800000 */
[----:B------:R-:W-:-:S03]  /*1540*/  IMAD.WIDE.U32 R32, P5, R3, R5, R32 ;  /* 0x0000000503207225 */ /* 0x000fc600078a0020 */
[----:B------:R-:W-:Y:S01]  /*1550*/  IADD3.X R43, PT, PT, RZ, R8, RZ, P4, !PT ;  /* 0x00000008ff2b7210 */ /* 0x000fe200027fe4ff */
[----:B------:R-:W-:Y:S01]  /*1560*/  IMAD.WIDE.U32.X R36, P3, R3, R25, R30, P3 ;  /* 0x0000001903247225 */ /* 0x000fe2000186041e */
[----:B------:R-:W-:Y:S02]  /*1570*/  IADD3.X R11, P1, PT, R11, R32, RZ, P1, !PT ;  /* 0x000000200b0b7210 */ /* 0x000fe40000f3e4ff */
[----:B------:R-:W-:Y:S01]  /*1580*/  MOV R8, RZ ;  /* 0x000000ff00087202 */ /* 0x000fe20000000f00 */
[----:B------:R-:W-:-:S04]  /*1590*/  IMAD.WIDE.U32.X R26, P5, R3, R17, R26, P5 ;  /* 0x00000011031a7225 */ /* 0x000fc800028a041a */
[C---:B------:R-:W-:Y:S01]  /*15a0*/  IMAD.WIDE.U32 R34, P4, R4.reuse, R5, R34 ;  /* 0x0000000504227225 */ /* 0x040fe20007880022 */
[----:B------:R-:W-:Y:S02]  /*15b0*/  IADD3.X R37, P5, PT, R43, R37, RZ, P5, !PT ;  /* 0x000000252b257210 */ /* 0x000fe40002fbe4ff */
[----:B------:R-:W-:Y:S01]  /*15c0*/  SEL R43, RZ, 0x1, !P3 ;  /* 0x00000001ff2b7807 */ /* 0x000fe20005800000 */
[----:B------:R-:W-:Y:S01]  /*15d0*/  IMAD.WIDE.U32.X R26, P2, R4, R9, R26, P2 ;  /* 0x00000009041a7225 */ /* 0x000fe2000104041a */
[----:B------:R-:W-:Y:S02]  /*15e0*/  IADD3.X R33, P1, PT, R33, R34, RZ, P1, !PT ;  /* 0x0000002221217210 */ /* 0x000fe40000f3e4ff */
[----:B------:R-:W-:Y:S01]  /*15f0*/  IADD3 R19, P3, PT, R6, R19, RZ ;  /* 0x0000001306137210 */ /* 0x000fe20007f7e0ff */
[----:B------:R-:W-:Y:S01]  /*1600*/  IMAD.WIDE.U32.X R36, P4, R4, R17, R36, P4 ;  /* 0x0000001104247225 */ /* 0x000fe20002080424 */
[----:B------:R-:W-:Y:S02]  /*1610*/  IADD3.X R34, P1, PT, R26, R35, RZ, P1, !PT ;  /* 0x000000231a227210 */ /* 0x000fe40000f3e4ff */
[----:B------:R-:W-:Y:S01]  /*1620*/  IADD3.X R39, P3, PT, R7, R39, RZ, P3, !PT ;  /* 0x0000002707277210 */ /* 0x000fe20001f7e4ff */
[----:B------:R-:W-:Y:S01]  /*1630*/  IMAD.WIDE.U32.X R6, R4, R25, R14, P2 ;  /* 0x0000001904067225 */ /* 0x000fe200010e040e */
[----:B------:R-:W-:-:S02]  /*1640*/  IADD3.X R27, P2, PT, R27, R36, RZ, P1, !PT ;  /* 0x000000241b1b7210 */ /* 0x000fc40000f5e4ff */
[----:B------:R-:W-:Y:S02]  /*1650*/  @!P0 IADD3 R34, P1, PT, -R0, R34, RZ ;  /* 0x0000002200228210 */ /* 0x000fe40007f3e1ff */
[----:B------:R-:W-:Y:S02]  /*1660*/  IADD3.X R0, P3, PT, R14, R11, RZ, P3, !PT ;  /* 0x0000000b0e007210 */ /* 0x000fe40001f7e4ff */
[----:B------:R-:W-:Y:S02]  /*1670*/  IADD3.X R43, PT, PT, R7, RZ, R43, P4, P5 ;  /* 0x000000ff072b7210 */ /* 0x000fe400027ea42b */
[----:B------:R-:W-:Y:S02]  /*1680*/  IADD3.X R36, P2, PT, R6, R37, RZ, P2, !PT ;  /* 0x0000002506247210 */ /* 0x000fe4000175e4ff */
[----:B------:R-:W-:Y:S02]  /*1690*/  @!P0 IADD3.X R27, P1, PT, ~R2, R27, RZ, P1, !PT ;  /* 0x0000001b021b8210 */ /* 0x000fe40000f3e5ff */
[----:B------:R-:W-:-:S02]  /*16a0*/  @!P6 IADD3 R34, P4, PT, -R5, R34, RZ ;  /* 0x000000220522e210 */ /* 0x000fc40007f9e1ff */
[----:B------:R-:W-:Y:S02]  /*16b0*/  IADD3.X R14, P3, PT, R15, R33, RZ, P3, !PT ;  /* 0x000000210f0e7210 */ /* 0x000fe40001f7e4ff */
[----:B------:R-:W-:Y:S02]  /*16c0*/  @!P0 IADD3.X R36, P1, PT, ~R3, R36, RZ, P1, !PT ;  /* 0x0000002403248210 */ /* 0x000fe40000f3e5ff */
[----:B------:R-:W-:Y:S02]  /*16d0*/  IADD3.X R43, PT, PT, R18, R43, RZ, P2, !PT ;  /* 0x0000002b122b7210 */ /* 0x000fe400017fe4ff */
[----:B------:R-:W-:Y:S02]  /*16e0*/  @!P6 IADD3.X R27, P4, PT, ~R9, R27, RZ, P4, !PT ;  /* 0x0000001b091be210 */ /* 0x000fe4000279e5ff */
[----:B------:R-:W-:Y:S02]  /*16f0*/  IADD3.X R41, P3, PT, R41, R34, RZ, P3, !PT ;  /* 0x0000002229297210 */ /* 0x000fe40001f7e4ff */
[----:B------:R-:W-:-:S02]  /*1700*/  @!P0 IADD3.X R43, PT, PT, ~R4, R43, RZ, P1, !PT ;  /* 0x0000002b042b8210 */ /* 0x000fc40000ffe5ff */
[----:B------:R-:W-:Y:S02]  /*1710*/  @!P6 IADD3.X R36, P4, PT, ~R17, R36, RZ, P4, !PT ;  /* 0x000000241124e210 */ /* 0x000fe4000279e5ff */
[----:B------:R-:W-:Y:S02]  /*1720*/  IADD3.X R22, P3, PT, R22, R27, RZ, P3, !PT ;  /* 0x0000001b16167210 */ /* 0x000fe40001f7e4ff */
[----:B------:R-:W-:Y:S02]  /*1730*/  @!P6 IADD3.X R43, PT, PT, ~R25, R43, RZ, P4, !PT ;  /* 0x0000002b192be210 */ /* 0x000fe400027fe5ff */
[----:B------:R-:W-:Y:S02]  /*1740*/  IADD3.X R23, P3, PT, R23, R36, RZ, P3, !PT ;  /* 0x0000002417177210 */ /* 0x000fe40001f7e4ff */
[----:B------:R-:W-:Y:S02]  /*1750*/  MOV R4, RZ ;  /* 0x000000ff00047202 */ /* 0x000fe40000000f00 */
[----:B------:R-:W-:-:S02]  /*1760*/  IADD3.X R16, P3, PT, R28, R43, RZ, P3, !PT ;  /* 0x0000002b1c107210 */ /* 0x000fc40001f7e4ff */
        /* <DEDUP_REMOVED lines=8> */
[----:B------:R-:W-:Y:S02]  /*17f0*/  SHF.L.U32.HI R10, R31, 0x6, R10 ;  /* 0x000000061f0a7819 */ /* 0x000fe4000001060a */
[----:B------:R-:W-:Y:S01]  /*1800*/  SHF.L.U32.HI R17, R16, 0x6, R17 ;  /* 0x0000000610117819 */ /* 0x000fe20000010611 */
[----:B------:R-:W-:Y:S01]  /*1810*/  IMAD.HI.U32 R5, R15, 0x151e79ea, RZ ;  /* 0x151e79ea0f057827 */ /* 0x000fe200078e00ff */
[----:B------:R-:W-:-:S02]  /*1820*/  SHF.L.U32.HI R16, R23, 0x6, R16 ;  /* 0x0000000617107819 */ /* 0x000fc40000010610 */
[----:B------:R-:W-:Y:S01]  /*1830*/  SHF.L.U32.HI R23, R22, 0x6, R23 ;  /* 0x0000000616177819 */ /* 0x000fe20000010617 */
[----:B------:R-:W-:-:S04]  /*1840*/  IMAD.WIDE.U32 R2, R10, 0x151e79ea, RZ ;  /* 0x151e79ea0a027825 */ /* 0x000fc800078e00ff */
[----:B------:R-:W-:-:S04]  /*1850*/  IMAD.HI.U32 R9, P0, R11, -0xadfb3df, R4 ;  /* 0xf5204c210b097827 */ /* 0x000fc80007800004 */
[----:B------:R-:W-:-:S04]  /*1860*/  IMAD.WIDE.U32 R4, P1, R15, -0xadfb3df, R2 ;  /* 0xf5204c210f047825 */ /* 0x000fc80007820002 */
[----:B------:R-:W-:-:S04]  /*1870*/  IMAD.WIDE.U32.X R2, R10, -0xadfb3df, RZ, P0 ;  /* 0xf5204c210a027825 */ /* 0x000fc800000e04ff */
[----:B------:R-:W-:Y:S01]  /*1880*/  IMAD.HI.U32 R9, P0, R17, -0x72961da8, R8 ;  /* 0x8d69e25811097827 */ /* 0x000fe20007800008 */
[----:B------:R-:W-:Y:S02]  /*1890*/  IADD3.X R7, PT, PT, RZ, R3, RZ, P1, !PT ;  /* 0x00000003ff077210 */ /* 0x000fe40000ffe4ff */
[----:B------:R-:W-:Y:S01]  /*18a0*/  MOV R6, R2 ;  /* 0x0000000200067202 */ /* 0x000fe20000000f00 */
        /* <DEDUP_REMOVED lines=8> */
[----:B------:R-:W-:-:S04]  /*1930*/  IMAD.WIDE.U32.X R8, R10, -0x2f5e7f5, RZ, P1 ;  /* 0xfd0a180b0a087825 */ /* 0x000fc800008e04ff */
[----:B------:R-:W-:-:S04]  /*1940*/  IMAD.HI.U32 R25, P1, R23, -0x557fab8, R24 ;  /* 0xfaa8054817197827 */ /* 0x000fc80007820018 */
[----:B------:R-:W-:-:S04]  /*1950*/  IMAD.WIDE.U32 R6, P4, R23, -0x1b1ae1b7, R6 ;  /* 0xe4e51e4917067825 */ /* 0x000fc80007880006 */
[----:B------:R-:W-:-:S04]  /*1960*/  IMAD.WIDE.U32.X R2, P2, R15, -0x2f5e7f5, R2, P2 ;  /* 0xfd0a180b0f027825 */ /* 0x000fc80001040402 */
[----:B------:R-:W-:Y:S01]  /*1970*/  IMAD.WIDE.U32.X R4, P1, R17, -0x557fab8, R4, P1 ;  /* 0xfaa8054811047825 */ /* 0x000fe20000820404 */
[----:B------:R-:W-:-:S03]  /*1980*/  IADD3.X R9, PT, PT, RZ, R9, RZ, P2, !PT ;  /* 0x00000009ff097210 */ /* 0x000fc600017fe4ff */
[----:B------:R-:W-:-:S04]  /*1990*/  IMAD.HI.U32 R25, P5, R27, -0x1b1ae1b7, R24 ;  /* 0xe4e51e491b197827 */ /* 0x000fc800078a0018 */
[----:B------:R-:W-:-:S04]  /*19a0*/  IMAD.WIDE.U32 R28, P6, R27, -0x3bf4d362, R6 ;  /* 0xc40b2c9e1b1c7825 */ /* 0x000fc800078c0006 */
[----:B------:R-:W-:-:S04]  /*19b0*/  IMAD.WIDE.U32.X R6, P2, R11, -0x557fab8, R2, P0 ;  /* 0xfaa805480b067825 */ /* 0x000fc80000040402 */
[----:B------:R-:W-:-:S04]  /*19c0*/  IMAD.WIDE.U32.X R30, P5, R16, -0x1b1ae1b7, R4, P5 ;  /* 0xe4e51e49101e7825 */ /* 0x000fc800028a0404 */
[----:B------:R-:W-:-:S04]  /*19d0*/  IMAD.HI.U32 R33, P0, R41, -0x3bf4d362, R24 ;  /* 0xc40b2c9e29217827 */ /* 0x000fc80007800018 */
[----:B------:R-:W-:-:S04]  /*19e0*/  IMAD.WIDE.U32.X R4, R10, -0x557fab8, RZ, P2 ;  /* 0xfaa805480a047825 */ /* 0x000fc800010e04ff */
[----:B------:R-:W-:Y:S01]  /*19f0*/  IMAD.WIDE.U32.X R8, P1, R15, -0x557fab8, R8, P1 ;  /* 0xfaa805480f087825 */ /* 0x000fe20000820408 */
[----:B------:R-:W-:-:S03]  /*1a00*/  MOV R24, R4 ;  /* 0x0000000400187202 */ /* 0x000fc60000000f00 */
[----:B------:R-:W-:Y:S01]  /*1a10*/  IMAD.WIDE.U32 R2, P3, R41, 0x36d9491e, R28 ;  /* 0x36d9491e29027825 */ /* 0x000fe2000786001c */
[----:B------:R-:W-:-:S03]  /*1a20*/  IADD3.X R25, PT, PT, RZ, R5, RZ, P1, !PT ;  /* 0x00000005ff197210 */ /* 0x000fc60000ffe4ff */
[----:B------:R-:W-:Y:S01]  /*1a30*/  IMAD.WIDE.U32.X R28, P4, R17, -0x1b1ae1b7, R6, P4 ;  /* 0xe4e51e49111c7825 */ /* 0x000fe20002080406 */
[----:B------:R-:W-:-:S03]  /*1a40*/  IADD3 RZ, P1, PT, R33, R2, RZ ;  /* 0x0000000221ff7210 */ /* 0x000fc60007f3e0ff */
[----:B------:R-:W-:-:S04]  /*1a50*/  IMAD.WIDE.U32.X R30, P0, R23, -0x3bf4d362, R30, P0 ;  /* 0xc40b2c9e171e7825 */ /* 0x000fc8000000041e */
[----:B------:R-:W-:-:S04]  /*1a60*/  IMAD.WIDE.U32.X R8, P5, R11, -0x1b1ae1b7, R8, P5 ;  /* 0xe4e51e490b087825 */ /* 0x000fc800028a0408 */
[----:B------:R-:W-:-:S04]  /*1a70*/  IMAD.WIDE.U32.X R28, P6, R16, -0x3bf4d362, R28, P6 ;  /* 0xc40b2c9e101c7825 */ /* 0x000fc800030c041c */
[----:B------:R-:W-:-:S04]  /*1a80*/  IMAD.WIDE.U32 R6, P2, R27, 0x36d9491e, R30 ;  /* 0x36d9491e1b067825 */ /* 0x000fc8000784001e */
[----:B------:R-:W-:Y:S01]  /*1a90*/  IMAD.WIDE.U32.X R4, R10, -0x1b1ae1b7, RZ, P5 ;  /* 0xe4e51e490a047825 */ /* 0x000fe200028e04ff */
[----:B------:R-:W-:-:S03]  /*1aa0*/  IADD3.X R2, P1, PT, R6, R3, RZ, P1, !PT ;  /* 0x0000000306027210 */ /* 0x000fc60000f3e4ff */
[----:B------:R-:W-:-:S04]  /*1ab0*/  IMAD.WIDE.U32.X R24, P4, R15, -0x1b1ae1b7, R24, P4 ;  /* 0xe4e51e490f187825 */ /* 0x000fc80002080418 */
[----:B------:R-:W-:Y:S01]  /*1ac0*/  IMAD.WIDE.U32.X R26, P0, R17, -0x3bf4d362, R8, P0 ;  /* 0xc40b2c9e111a7825 */ /* 0x000fe20000000408 */
[----:B------:R-:W-:-:S03]  /*1ad0*/  IADD3.X R5, PT, PT, RZ, R5, RZ, P4, !PT ;  /* 0x00000005ff057210 */ /* 0x000fc600027fe4ff */
[----:B------:R-:W-:-:S04]  /*1ae0*/  IMAD.WIDE.U32.X R8, P3, R23, 0x36d9491e, R28, P3 ;  /* 0x36d9491e17087825 */ /* 0x000fc8000186041c */
[----:B------:R-:W-:Y:S01]  /*1af0*/  IMAD.WIDE.U32.X R24, P6, R11, -0x3bf4d362, R24, P6 ;  /* 0xc40b2c9e0b187825 */ /* 0x000fe200030c0418 */
[----:B------:R-:W-:-:S03]  /*1b00*/  IADD3.X R3, P1, PT, R7, R8, RZ, P1, !PT ;  /* 0x0000000807037210 */ /* 0x000fc60000f3e4ff */
[----:B------:R-:W-:-:S04]  /*1b10*/  IMAD.WIDE.U32.X R22, P2, R16, 0x36d9491e, R26, P2 ;  /* 0x36d9491e10167825 */ /* 0x000fc8000104041a */
[----:B------:R-:W-:Y:S01]  /*1b20*/  IMAD.WIDE.U32.X R6, R10, -0x3bf4d362, RZ, P6 ;  /* 0xc40b2c9e0a067825 */ /* 0x000fe200030e04ff */
[----:B------:R-:W-:-:S03]  /*1b30*/  IADD3.X R8, P1, PT, R22, R9, RZ, P1, !PT ;  /* 0x0000000916087210 */ /* 0x000fc60000f3e4ff */
[----:B------:R-:W-:-:S04]  /*1b40*/  IMAD.WIDE.U32.X R26, P0, R15, -0x3bf4d362, R4, P0 ;  /* 0xc40b2c9e0f1a7825 */ /* 0x000fc80000000404 */
[----:B------:R-:W-:Y:S01]  /*1b50*/  IMAD.WIDE.U32.X R24, P3, R17, 0x36d9491e, R24, P3 ;  /* 0x36d9491e11187825 */ /* 0x000fe20001860418 */
[----:B------:R-:W-:Y:S02]  /*1b60*/  IADD3.X R7, PT, PT, RZ, R7, RZ, P0, !PT ;  /* 0x00000007ff077210 */ /* 0x000fe400007fe4ff */
[----:B------:R-:W-:Y:S01]  /*1b70*/  IADD3 R4, P0, PT, R12, -R2, RZ ;  /* 0x800000020c047210 */ /* 0x000fe20007f1e0ff */
[----:B------:R-:W-:Y:S01]  /*1b80*/  IMAD.WIDE.U32.X R26, P2, R11, 0x36d9491e, R26, P2 ;  /* 0x36d9491e0b1a7825 */ /* 0x000fe2000104041a */
[----:B------:R-:W-:Y:S02]  /*1b90*/  IADD3.X R9, P1, PT, R23, R24, RZ, P1, !PT ;  /* 0x0000001817097210 */ /* 0x000fe40000f3e4ff */
[----:B------:R-:W-:Y:S01]  /*1ba0*/  IADD3.X R5, P0, PT, R13, ~R3, RZ, P0, !PT ;  /* 0x800000030d057210 */ /* 0x000fe2000071e4ff */
[----:B------:R-:W-:Y:S01]  /*1bb0*/  IMAD.WIDE.U32.X R16, P3, R15, 0x36d9491e, R6, P3 ;  /* 0x36d9491e0f107825 */ /* 0x000fe20001860406 */
[----:B------:R-:W-:Y:S02]  /*1bc0*/  IADD3.X R6, P1, PT, R26, R25, RZ, P1, !PT ;  /* 0x000000191a067210 */ /* 0x000fe40000f3e4ff */
[----:B------:R-:W-:Y:S01]  /*1bd0*/  IADD3.X R20, P0, PT, R20, ~R8, RZ, P0, !PT ;  /* 0x8000000814147210 */ /* 0x000fe2000071e4ff */
[----:B------:R-:W-:Y:S01]  /*1be0*/  IMAD.WIDE.U32.X R12, R10, 0x36d9491e, RZ, P2 ;  /* 0x36d9491e0a0c7825 */ /* 0x000fe200010e04ff */
[----:B------:R-:W-:-:S02]  /*1bf0*/  IADD3.X R7, P1, PT, R27, R16, RZ, P1, !PT ;  /* 0x000000101b077210 */ /* 0x000fc40000f3e4ff */
[----:B------:R-:W-:Y:S01]  /*1c00*/  IADD3.X R21, P0, PT, R21, ~R9, RZ, P0, !PT ;  /* 0x8000000915157210 */ /* 0x000fe2000071e4ff */
[----:B------:R-:W-:Y:S01]  /*1c10*/  IMAD.WIDE.U32 R10, P2, R2, -0xa118001, R2 ;  /* 0xf5ee7fff020a7825 */ /* 0x000fe20007840002 */
[----:B------:R-:W-:Y:S02]  /*1c20*/  IADD3.X R25, P1, PT, R12, R17, RZ, P1, !PT ;  /* 0x000000110c197210 */ /* 0x000fe40000f3e4ff */
[----:B------:R-:W-:Y:S01]  /*1c30*/  IADD3.X R16, P0, PT, R19, ~R6, RZ, P0, !PT ;  /* 0x8000000613107210 */ /* 0x000fe2000071e4ff */
[----:B------:R-:W-:Y:S01]  /*1c40*/  IMAD.WIDE.U32.X R22, P2, R8, -0xa118001, R8, P2 ;  /* 0xf5ee7fff08167825 */ /* 0x000fe20001040408 */
[----:B------:R-:W-:Y:S02]  /*1c50*/  IADD3.X R15, PT, PT, RZ, RZ, R13, P1, P3 ;  /* 0x000000ffff0f7210 */ /* 0x000fe40000fe640d */
[----:B------:R-:W-:Y:S01]  /*1c60*/  IADD3.X R17, P0, PT, R39, ~R7, RZ, P0, !PT ;  /* 0x8000000727117210 */ /* 0x000fe2000071e4ff */
[----:B------:R-:W-:-:S03]  /*1c70*/  IMAD.WIDE.U32 R12, P1, R3, -0xa118001, R20 ;  /* 0xf5ee7fff030c7825 */ /* 0x000fc60007820014 */
[----:B------:R-:W-:Y:S01]  /*1c80*/  IADD3.X R18, P0, PT, R0, ~R25, RZ, P0, !PT ;  /* 0x8000001900127210 */ /* 0x000fe2000071e4ff */
[----:B------:R-:W-:Y:S01]  /*1c90*/  IMAD.WIDE.U32.X R20, P2, R6, -0xa118001, R6, P2 ;  /* 0xf5ee7fff06147825 */ /* 0x000fe20001040406 */
[----:B------:R-:W0:Y:S02]  /*1ca0*/  S2R R0, SR_CTAID.X ;  /* 0x0000000000007919 */ /* 0x000e240000002500 */
[----:B------:R-:W-:Y:S01]  /*1cb0*/  IADD3.X R19, PT, PT, R14, ~R15, RZ, P0, !PT ;  /* 0x8000000f0e137210 */ /* 0x000fe200007fe4ff */
[----:B------:R-:W-:-:S04]  /*1cc0*/  IMAD.WIDE.U32 R14, P0, R3, 0x2ffffffe, R22 ;  /* 0x2ffffffe030e7825 */ /* 0x000fc80007800016 */
[----:B------:R-:W-:-:S04]  /*1cd0*/  IMAD.WIDE.U32.X R16, P1, R9, -0xa118001, R16, P1 ;  /* 0xf5ee7fff09107825 */ /* 0x000fc80000820410 */
[----:B------:R-:W-:-:S04]  /*1ce0*/  IMAD.WIDE.U32.X R20, P0, R9, 0x2ffffffe, R20, P0 ;  /* 0x2ffffffe09147825 */ /* 0x000fc80000000414 */
[----:B------:R-:W-:-:S04]  /*1cf0*/  IMAD.WIDE.U32 R12, P3, R2, 0x2ffffffe, R12 ;  /* 0x2ffffffe020c7825 */ /* 0x000fc8000786000c */
[----:B------:R-:W-:Y:S02]  /*1d00*/  IMAD.X R25, R25, -0xa118001, R25, P2 ;  /* 0xf5ee7fff19197824 */ /* 0x000fe400010e0619 */
[----:B------:R-:W-:-:S04]  /*1d10*/  IMAD.WIDE.U32 R14, P2, R2, -0x59aa76ff, R14 ;  /* 0xa6558901020e7825 */ /* 0x000fc8000784000e */
[----:B------:R-:W-:-:S04]  /*1d20*/  IMAD.WIDE.U32.X R18, R7, -0xa118001, R18, P1 ;  /* 0xf5ee7fff07127825 */ /* 0x000fc800008e0412 */
[----:B------:R-:W-:-:S04]  /*1d30*/  IMAD.WIDE.U32.X R16, P3, R8, 0x2ffffffe, R16, P3 ;  /* 0x2ffffffe08107825 */ /* 0x000fc80001860410 */
[----:B------:R-:W-:-:S04]  /*1d40*/  IMAD.WIDE.U32.X R20, P2, R8, -0x59aa76ff, R20, P2 ;  /* 0xa655890108147825 */ /* 0x000fc80001040414 */
[----:B------:R-:W-:Y:S01]  /*1d50*/  IMAD.X R25, R7, 0x2ffffffe, R25, P0 ;  /* 0x2ffffffe07197824 */ /* 0x000fe200000e0619 */
[----:B------:R-:W-:Y:S01]  /*1d60*/  IADD3 R5, P0, PT, R5, R10, RZ ;  /* 0x0000000a05057210 */ /* 0x000fe20007f1e0ff */
[----:B------:R-:W-:-:S04]  /*1d70*/  IMAD.WIDE.U32.X R18, R6, 0x2ffffffe, R18, P3 ;  /* 0x2ffffffe06127825 */ /* 0x000fc800018e0412 */
[----:B------:R-:W-:Y:S01]  /*1d80*/  IMAD.X R25, R6, -0x59aa76ff, R25, P2 ;  /* 0xa655890106197824 */ /* 0x000fe200010e0619 */
[----:B------:R-:W-:Y:S01]  /*1d90*/  IADD3.X R6, P0, PT, R11, R12, RZ, P0, !PT ;  /* 0x0000000c0b067210 */ /* 0x000fe2000071e4ff */
[----:B------:R-:W-:-:S03]  /*1da0*/  IMAD.WIDE.U32 R16, P1, R3, -0x59aa76ff, R16 ;  /* 0xa655890103107825 */ /* 0x000fc60007820010 */
[----:B------:R-:W-:Y:S01]  /*1db0*/  IADD3.X R7, P0, PT, R13, R14, RZ, P0, !PT ;  /* 0x0000000e0d077210 */ /* 0x000fe2000071e4ff */
[----:B------:R-:W-:Y:S01]  /*1dc0*/  IMAD.WIDE.U32 R20, P2, R3, -0x5c37b002, R20 ;  /* 0xa3c84ffe03147825 */ /* 0x000fe20007840014 */
[----:B------:R-:W1:Y:S03]  /*1dd0*/  LDC.64 R12, c[0x0][0x390] ;  /* 0x0000e400ff0c7b82 */ /* 0x000e660000000a00 */
[----:B------:R-:W-:Y:S01]  /*1de0*/  IMAD.WIDE.U32.X R18, R9, -0x59aa76ff, R18, P1 ;  /* 0xa655890109127825 */ /* 0x000fe200008e0412 */
[----:B------:R-:W-:-:S03]  /*1df0*/  IADD3 R22, P1, PT, R4, -0x1, RZ ;  /* 0xffffffff04167810 */ /* 0x000fc60007f3e0ff */
[----:B------:R-:W-:Y:S02]  /*1e00*/  IMAD.X R25, R9, -0x5c37b002, R25, P2 ;  /* 0xa3c84ffe09197824 */ /* 0x000fe400010e0619 */
[----:B------:R-:W-:-:S04]  /*1e10*/  IMAD.WIDE.U32 R16, P2, R2, -0x5c37b002, R16 ;  /* 0xa3c84ffe02107825 */ /* 0x000fc80007840010 */
[----:B------:R-:W-:Y:S01]  /*1e20*/  IMAD.WIDE.U32 R10, P3, R2, -0x60b44d1f, R20 ;  /* 0x9f4bb2e1020a7825 */ /* 0x000fe20007860014 */
[----:B------:R-:W-:Y:S01]  /*1e30*/  IADD3.X R20, P1, PT, R5, -0xa118001, RZ, P1, !PT ;  /* 0xf5ee7fff05147810 */ /* 0x000fe20000f3e4ff */
[----:B------:R-:W0:Y:S02]  /*1e40*/  S2R R21, SR_TID.X ;  /* 0x0000000000157919 */ /* 0x000e240000002100 */
[----:B------:R-:W-:Y:S01]  /*1e50*/  IMAD.WIDE.U32.X R18, R8, -0x5c37b002, R18, P2 ;  /* 0xa3c84ffe08127825 */ /* 0x000fe200010e0412 */
[----:B------:R-:W-:-:S03]  /*1e60*/  IADD3.X R14, P1, PT, R6, 0x2ffffffe, RZ, P1, !PT ;  /* 0x2ffffffe060e7810 */ /* 0x000fc60000f3e4ff */
[----:B------:R-:W-:Y:S01]  /*1e70*/  IMAD.X R25, R8, -0x60b44d1f, R25, P3 ;  /* 0x9f4bb2e108197824 */ /* 0x000fe200018e0619 */
[----:B------:R-:W-:Y:S01]  /*1e80*/  IADD3.X R8, P0, PT, R15, R16, RZ, P0, !PT ;  /* 0x000000100f087210 */ /* 0x000fe2000071e4ff */
[----:B------:R-:W-:Y:S01]  /*1e90*/  IMAD.WIDE.U32 R18, R3, -0x60b44d1f, R18 ;  /* 0x9f4bb2e103127825 */ /* 0x000fe200078e0012 */
[----:B------:R-:W-:Y:S02]  /*1ea0*/  IADD3.X R15, P1, PT, R7, -0x59aa76ff, RZ, P1, !PT ;  /* 0xa6558901070f7810 */ /* 0x000fe40000f3e4ff */
[----:B------:R-:W-:Y:S01]  /*1eb0*/  IADD3.X R9, P0, PT, R17, R10, RZ, P0, !PT ;  /* 0x0000000a11097210 */ /* 0x000fe2000071e4ff */
[----:B------:R-:W-:Y:S01]  /*1ec0*/  IMAD R25, R3, 0x65d35aa9, R25 ;  /* 0x65d35aa903197824 */ /* 0x000fe200078e0219 */
[----:B------:R-:W-:Y:S01]  /*1ed0*/  IADD3.X R16, P1, PT, R8, -0x5c37b002, RZ, P1, !PT ;  /* 0xa3c84ffe08107810 */ /* 0x000fe20000f3e4ff */
[----:B------:R-:W-:-:S03]  /*1ee0*/  IMAD.WIDE.U32 R18, R2, 0x65d35aa9, R18 ;  /* 0x65d35aa902127825 */ /* 0x000fc600078e0012 */
[----:B------:R-:W-:Y:S01]  /*1ef0*/  IADD3.X R17, P1, PT, R9, -0x60b44d1f, RZ, P1, !PT ;  /* 0x9f4bb2e109117810 */ /* 0x000fe20000f3e4ff */
[----:B------:R-:W-:Y:S01]  /*1f00*/  IMAD R25, R2, -0x12ab655f, R25 ;  /* 0xed549aa102197824 */ /* 0x000fe200078e0219 */
[----:B------:R-:W-:-:S04]  /*1f10*/  IADD3.X R10, P0, PT, R11, R18, RZ, P0, !PT ;  /* 0x000000120b0a7210 */ /* 0x000fc8000071e4ff */
[----:B------:R-:W-:Y:S02]  /*1f20*/  IADD3.X R11, PT, PT, R25, R19, RZ, P0, !PT ;  /* 0x00000013190b7210 */ /* 0x000fe400007fe4ff */
[----:B------:R-:W-:-:S04]  /*1f30*/  IADD3.X R18, P1, PT, R10, 0x65d35aa9, RZ, P1, !PT ;  /* 0x65d35aa90a127810 */ /* 0x000fc80000f3e4ff */
[----:B------:R-:W-:Y:S01]  /*1f40*/  IADD3.X R19, P1, PT, R11, -0x12ab655f, RZ, P1, !PT ;  /* 0xed549aa10b137810 */ /* 0x000fe20000f3e4ff */
[----:B0-----:R-:W-:-:S04]  /*1f50*/  IMAD R3, R0, UR4, R21 ;  /* 0x0000000400037c24 */ /* 0x001fc8000f8e0215 */
[----:B-1----:R-:W-:-:S08]  /*1f60*/  IMAD.WIDE R2, R3, 0x20, R12 ;  /* 0x0000002003027825 */ /* 0x002fd000078e020c */
[----:B------:R-:W-:Y:S02]  /*1f70*/  @P1 MOV R4, R22 ;  /* 0x0000001600041202 */ /* 0x000fe40000000f00 */
[----:B------:R-:W-:Y:S02]  /*1f80*/  @P1 MOV R5, R20 ;  /* 0x0000001400051202 */ /* 0x000fe40000000f00 */
[----:B------:R-:W-:Y:S02]  /*1f90*/  @P1 MOV R6, R14 ;  /* 0x0000000e00061202 */ /* 0x000fe40000000f00 */
[----:B------:R-:W-:Y:S02]  /*1fa0*/  @P1 MOV R7, R15 ;  /* 0x0000000f00071202 */ /* 0x000fe40000000f00 */
[----:B------:R-:W-:Y:S02]  /*1fb0*/  @P1 MOV R8, R16 ;  /* 0x0000001000081202 */ /* 0x000fe40000000f00 */
[----:B------:R-:W-:Y:S01]  /*1fc0*/  @P1 MOV R9, R17 ;  /* 0x0000001100091202 */ /* 0x000fe20000000f00 */
[----:B------:R-:W-:Y:S01]  /*1fd0*/  STG.E.128 desc[UR6][R2.64], R4 ;  /* 0x0000000402007986 */ /* 0x000fe2000c101d06 */
[----:B------:R-:W-:-:S02]  /*1fe0*/  @P1 MOV R10, R18 ;  /* 0x00000012000a1202 */ /* 0x000fc40000000f00 */
[----:B------:R-:W-:-:S05]  /*1ff0*/  @P1 MOV R11, R19 ;  /* 0x00000013000b1202 */ /* 0x000fca0000000f00 */
[----:B------:R-:W-:Y:S01]  /*2000*/  STG.E.128 desc[UR6][R2.64+0x10], R8 ;  /* 0x0000100802007986 */ /* 0x000fe2000c101d06 */
[----:B------:R-:W-:Y:S05]  /*2010*/  EXIT ;  /* 0x000000000000794d */ /* 0x000fea0003800000 */
.L_x_1:
[----:B------:R-:W-:-:S00]  /*2020*/  BRA `(.L_x_1) ;  /* 0xfffffffc00fc7947 */ /* 0x000fc0000383ffff */
[----:B------:R-:W-:-:S00]  /*2030*/  NOP ;  /* 0x0000000000007918 */ /* 0x000fc00000000000 */
        /* <DEDUP_REMOVED lines=12> */
.L_x_3:


//--------------------- .text._Z17multVectorsKernelILi1EEvP6bigintPKS0_S1_m --------------------------
	.section	.text._Z17multVectorsKernelILi1EEvP6bigintPKS0_S1_m,"ax",@progbits
	.align	128
        .global         _Z17multVectorsKernelILi1EEvP6bigintPKS0_S1_m
        .type           _Z17multVectorsKernelILi1EEvP6bigintPKS0_S1_m,@function
        .size           _Z17multVectorsKernelILi1EEvP6bigintPKS0_S1_m,(.L_x_4 - _Z17multVectorsKernelILi1EEvP6bigintPKS0_S1_m)
        .other          _Z17multVectorsKernelILi1EEvP6bigintPKS0_S1_m,@"STO_CUDA_ENTRY STV_DEFAULT"
_Z17multVectorsKernelILi1EEvP6bigintPKS0_S1_m:
.text._Z17multVectorsKernelILi1EEvP6bigintPKS0_S1_m:
        /* <DEDUP_REMOVED lines=14> */
[----:B------:R-:W2:Y:S01]  /*00e0*/  LDCU.64 UR6, c[0x0][0x390] ;  /* 0x00007200ff0677ac */ /* 0x000ea20008000a00 */
[C---:B0-----:R-:W-:Y:S02]  /*00f0*/  IADD3 R4, P0, PT, R26.reuse, UR8, RZ ;  /* 0x000000081a047c10 */ /* 0x041fe4000ff1e0ff */
[----:B------:R-:W-:Y:S02]  /*0100*/  IADD3 R26, P1, PT, R26, UR10, RZ ;  /* 0x0000000a1a1a7c10 */ /* 0x000fe4000ff3e0ff */
[----:B------:R-:W-:-:S02]  /*0110*/  IADD3.X R5, PT, PT, R3, UR9, RZ, P0, !PT ;  /* 0x0000000903057c10 */ /* 0x000fc400087fe4ff */
[----:B------:R-:W-:-:S03]  /*0120*/  IADD3.X R27, PT, PT, R3, UR11, RZ, P1, !PT ;  /* 0x0000000b031b7c10 */ /* 0x000fc60008ffe4ff */
[----:B-1----:R-:W3:Y:S04]  /*0130*/  LDG.E.128 R16, desc[UR4][R4.64] ;  /* 0x0000000404107981 */ /* 0x002ee8000c1e1d00 */
[----:B------:R-:W3:Y:S04]  /*0140*/  LDG.E.128 R12, desc[UR4][R26.64] ;  /* 0x000000041a0c7981 */ /* 0x000ee8000c1e1d00 */
[----:B------:R0:W4:Y:S04]  /*0150*/  LDG.E.128 R20, desc[UR4][R4.64+0x10] ;  /* 0x0000100404147981 */ /* 0x000128000c1e1d00 */
[----:B------:R1:W4:Y:S01]  /*0160*/  LDG.E.128 R8, desc[UR4][R26.64+0x10] ;  /* 0x000010041a087981 */ /* 0x000322000c1e1d00 */
[----:B0-----:R-:W-:-:S02]  /*0170*/  HFMA2 R4, -RZ, RZ, 0, 0 ;  /* 0x00000000ff047431 */ /* 0x001fc400000001ff */
[----:B---3--:R-:W-:-:S04]  /*0180*/  IMAD.WIDE.U32 R6, R17, R12, RZ ;  /* 0x0000000c11067225 */ /* 0x008fc800078e00ff */
[----:B------:R-:W-:-:S04]  /*0190*/  IMAD.WIDE.U32 R24, R18, R12, RZ ;  /* 0x0000000c12187225 */ /* 0x000fc800078e00ff */
[----:B------:R-:W-:-:S04]  /*01a0*/  IMAD.WIDE.U32 R28, R19, R12, RZ ;  /* 0x0000000c131c7225 */ /* 0x000fc800078e00ff */
[----:B------:R-:W-:-:S04]  /*01b0*/  IMAD.WIDE.U32 R6, P0, R16, R13, R6 ;  /* 0x0000000d10067225 */ /* 0x000fc80007800006 */
[----:B------:R-:W-:Y:S01]  /*01c0*/  IMAD.WIDE.U32 R24, P1, R17, R13, R24 ;  /* 0x0000000d11187225 */ /* 0x000fe20007820018 */
[----:B------:R-:W-:-:S03]  /*01d0*/  MOV R5, R6 ;  /* 0x0000000600057202 */ /* 0x000fc60000000f00 */
[----:B------:R-:W-:-:S04]  /*01e0*/  IMAD.WIDE.U32.X R30, P0, R18, R13, R28, P0 ;  /* 0x0000000d121e7225 */ /* 0x000fc8000000041c */
[----:B------:R-:W-:-:S04]  /*01f0*/  IMAD.WIDE.U32.X R28, R19, R13, RZ, P1 ;  /* 0x0000000d131c7225 */ /* 0x000fc800008e04ff */
[----:B------:R-:W-:Y:S01]  /*0200*/  IMAD.WIDE.U32 R30, P1, R17, R14, R30 ;  /* 0x0000000e111e7225 */ /* 0x000fe2000782001e */
[----:B------:R-:W-:-:S03]  /*0210*/  IADD3.X R29, PT, PT, RZ, R29, RZ, P0, !PT ;  /* 0x0000001dff1d7210 */ /* 0x000fc600007fe4ff */
[----:B------:R-:W-:-:S04]  /*0220*/  IMAD.WIDE.U32 R24, P0, R16, R14, R24 ;  /* 0x0000000e10187225 */ /* 0x000fc80007800018 */
[----:B------:R-:W-:-:S04]  /*0230*/  IMAD.HI.U32 R5, P2, R16, R12, R4 ;  /* 0x0000000c10057227 */ /* 0x000fc80007840004 */
[----:B-1----:R-:W-:Y:S01]  /*0240*/  IMAD.WIDE.U32.X R26, R19, R14, RZ, P1 ;  /* 0x0000000e131a7225 */ /* 0x002fe200008e04ff */
[----:B------:R-:W-:-:S03]  /*0250*/  IADD3.X R6, P2, PT, R7, R24, RZ, P2, !PT ;  /* 0x0000001807067210 */ /* 0x000fc6000175e4ff */
[----:B------:R-:W-:-:S04]  /*0260*/  IMAD.WIDE.U32.X R28, P0, R18, R14, R28, P0 ;  /* 0x0000000e121c7225 */ /* 0x000fc8000000041c */
[----:B------:R-:W-:Y:S01]  /*0270*/  IMAD.WIDE.U32 R30, P1, R16, R15, R30 ;  /* 0x0000000f101e7225 */ /* 0x000fe2000782001e */
[----:B------:R-:W-:-:S03]  /*0280*/  IADD3.X R27, PT, PT, RZ, R27, RZ, P0, !PT ;  /* 0x0000001bff1b7210 */ /* 0x000fc600007fe4ff */
[----:B------:R-:W-:Y:S01]  /*0290*/  IMAD.WIDE.U32 R28, P3, R17, R15, R28 ;  /* 0x0000000f111c7225 */ /* 0x000fe2000786001c */
[----:B------:R-:W-:-:S03]  /*02a0*/  IADD3.X R7, P2, PT, R25, R30, RZ, P2, !PT ;  /* 0x0000001e19077210 */ /* 0x000fc6000175e4ff */
[----:B------:R-:W-:Y:S01]  /*02b0*/  IMAD.WIDE.U32.X R24, P0, R18, R15, R26, P1 ;  /* 0x0000000f12187225 */ /* 0x000fe2000080041a */
[----:B------:R-:W-:-:S03]  /*02c0*/  IADD3.X R30, P2, PT, R28, R31, RZ, P2, !PT ;  /* 0x0000001f1c1e7210 */ /* 0x000fc6000175e4ff */
[----:B----4-:R-:W-:Y:S01]  /*02d0*/  IMAD.WIDE.U32 R38, R21, R8, RZ ;  /* 0x0000000815267225 */ /* 0x010fe200078e00ff */
[----:B------:R-:W-:-:S03]  /*02e0*/  IADD3.X R31, P2, PT, R29, R24, RZ, P2, !PT ;  /* 0x000000181d1f7210 */ /* 0x000fc6000175e4ff */
[----:B------:R-:W-:-:S04]  /*02f0*/  IMAD.WIDE.U32 R36, R22, R8, RZ ;  /* 0x0000000816247225 */ /* 0x000fc800078e00ff */
[----:B------:R-:W-:-:S04]  /*0300*/  IMAD.WIDE.U32 R26, R23, R8, RZ ;  /* 0x00000008171a7225 */ /* 0x000fc800078e00ff */
[----:B------:R-:W-:-:S04]  /*0310*/  IMAD.WIDE.U32.X R28, R19, R15, RZ, P3 ;  /* 0x0000000f131c7225 */ /* 0x000fc800018e04ff */
[----:B------:R-:W-:Y:S01]  /*0320*/  IMAD.WIDE.U32 R38, P1, R20, R9, R38 ;  /* 0x0000000914267225 */ /* 0x000fe20007820026 */
[----:B------:R-:W-:-:S03]  /*0330*/  IADD3.X R28, P2, PT, R28, R25, RZ, P2, !PT ;  /* 0x000000191c1c7210 */ /* 0x000fc6000175e4ff */
[-C--:B------:R-:W-:Y:S01]  /*0340*/  IMAD.WIDE.U32 R36, P3, R21, R9.reuse, R36 ;  /* 0x0000000915247225 */ /* 0x080fe20007860024 */
[----:B------:R-:W-:Y:S02]  /*0350*/  IADD3.X R29, PT, PT, RZ, RZ, R29, P2, P0 ;  /* 0x000000ffff1d7210 */ /* 0x000fe400017e041d */
[----:B------:R-:W-:Y:S01]  /*0360*/  IADD3 R0, P2, PT, -R16, R20, RZ ;  /* 0x0000001410007210 */ /* 0x000fe20007f5e1ff */
[----:B------:R-:W-:-:S03]  /*0370*/  IMAD.WIDE.U32.X R24, P1, R22, R9, R26, P1 ;  /* 0x0000000916187225 */ /* 0x000fc6000082041a */
[----:B------:R-:W-:Y:S01]  /*0380*/  IADD3.X R3, P2, PT, ~R17, R21, RZ, P2, !PT ;  /* 0x0000001511037210 */ /* 0x000fe2000175e5ff */
[----:B------:R-:W-:-:S03]  /*0390*/  IMAD.WIDE.U32.X R26, R23, R9, RZ, P3 ;  /* 0x00000009171a7225 */ /* 0x000fc600018e04ff */
[----:B------:R-:W-:Y:S01]  /*03a0*/  IADD3.X R17, P2, PT, ~R18, R22, RZ, P2, !PT ;  /* 0x0000001612117210 */ /* 0x000fe2000175e5ff */
[----:B------:R-:W-:Y:S02]  /*03b0*/  IMAD.X R27, RZ, RZ, R27, P1 ;  /* 0x000000ffff1b7224 */ /* 0x000fe400008e061b */
[----:B------:R-:W-:Y:S01]  /*03c0*/  IMAD.WIDE.U32 R36, P0, R20, R10, R36 ;  /* 0x0000000a14247225 */ /* 0x000fe20007800024 */
[----:B------:R-:W-:-:S03]  /*03d0*/  IADD3.X R19, P2, PT, ~R19, R23, RZ, P2, !PT ;  /* 0x0000001713137210 */ /* 0x000fc6000175e5ff */
[----:B------:R-:W-:-:S04]  /*03e0*/  IMAD.WIDE.U32.X R34, P0, R22, R10, R26, P0 ;  /* 0x0000000a16227225 */ /* 0x000fc8000000041a */
[----:B------:R-:W-:Y:S01]  /*03f0*/  HFMA2 R26, -RZ, RZ, 0, 0 ;  /* 0x00000000ff1a7431 */ /* 0x000fe200000001ff */
[----:B------:R-:W-:Y:S01]  /*0400*/  MOV R27, R38 ;  /* 0x00000026001b7202 */ /* 0x000fe20000000f00 */
[----:B------:R-:W-:-:S04]  /*0410*/  IMAD.WIDE.U32 R24, P1, R21, R10, R24 ;  /* 0x0000000a15187225 */ /* 0x000fc80007820018 */
[----:B------:R-:W-:-:S04]  /*0420*/  IMAD.WIDE.U32.X R32, R23, R10, RZ, P1 ;  /* 0x0000000a17207225 */ /* 0x000fc800008e04ff */
[----:B------:R-:W-:Y:S01]  /*0430*/  IMAD.WIDE.U32 R34, P3, R21, R11, R34 ;  /* 0x0000000b15227225 */ /* 0x000fe20007860022 */
[----:B------:R-:W-:Y:S02]  /*0440*/  IADD3.X R33, PT, PT, RZ, R33, RZ, P0, !PT ;  /* 0x00000021ff217210 */ /* 0x000fe400007fe4ff */
[-C--:B------:R-:W-:Y:S01]  /*0450*/  IADD3 R21, P4, PT, R12, -R8.reuse, RZ ;  /* 0x800000080c157210 */ /* 0x080fe20007f9e0ff */
[----:B------:R-:W-:-:S03]  /*0460*/  IMAD.HI.U32 R26, P0, R20, R8, R26 ;  /* 0x00000008141a7227 */ /* 0x000fc6000780001a */
[----:B------:R-:W-:Y:S01]  /*0470*/  IADD3.X R9, P4, PT, R13, ~R9, RZ, P4, !PT ;  /* 0x800000090d097210 */ /* 0x000fe2000279e4ff */
[----:B------:R-:W-:Y:S01]  /*0480*/  IMAD R4, R16, R12, RZ ;  /* 0x0000000c10047224 */ /* 0x000fe200078e02ff */
[----:B------:R-:W-:Y:S01]  /*0490*/  IADD3.X R27, P1, PT, R39, R36, RZ, P0, !PT ;  /* 0x00000024271b7210 */ /* 0x000fe2000073e4ff */
[----:B------:R-:W-:Y:S01]  /*04a0*/  IMAD.WIDE.U32 R24, P0, R20, R11, R24 ;  /* 0x0000000b14187225 */ /* 0x000fe20007800018 */
[----:B------:R-:W-:-:S03]  /*04b0*/  IADD3.X R10, P4, PT, R14, ~R10, RZ, P4, !PT ;  /* 0x8000000a0e0a7210 */ /* 0x000fc6000279e4ff */
[----:B------:R-:W-:Y:S01]  /*04c0*/  IMAD.WIDE.U32.X R32, P0, R22, R11, R32, P0 ;  /* 0x0000000b16207225 */ /* 0x000fe20000000420 */
[----:B------:R-:W-:-:S03]  /*04d0*/  IADD3.X R24, P1, PT, R37, R24, RZ, P1, !PT ;  /* 0x0000001825187210 */ /* 0x000fc60000f3e4ff */
[----:B------:R-:W-:Y:S01]  /*04e0*/  IMAD R8, R20, R8, RZ ;  /* 0x0000000814087224 */ /* 0x000fe200078e02ff */
[----:B------:R-:W-:-:S04]  /*04f0*/  IADD3.X R25, P1, PT, R34, R25, RZ, P1, !PT ;  /* 0x0000001922197210 */ /* 0x000fc80000f3e4ff */
[----:B------:R-:W-:Y:S01]  /*0500*/  IADD3.X R32, P1, PT, R35, R32, RZ, P1, !PT ;  /* 0x0000002023207210 */ /* 0x000fe20000f3e4ff */
[----:B------:R-:W-:-:S03]  /*0510*/  IMAD.WIDE.U32.X R34, R23, R11, RZ, P3 ;  /* 0x0000000b17227225 */ /* 0x000fc600018e04ff */
[----:B------:R-:W-:Y:S02]  /*0520*/  IADD3.X R33, P3, PT, R34, R33, RZ, P1, !PT ;  /* 0x0000002122217210 */ /* 0x000fe40000f7e4ff */
[----:B------:R-:W-:Y:S02]  /*0530*/  IADD3.X R16, P1, PT, R15, ~R11, RZ, P4, !PT ;  /* 0x8000000b0f107210 */ /* 0x000fe4000273e4ff */
[----:B------:R-:W-:Y:S01]  /*0540*/  IADD3.X R11, PT, PT, RZ, RZ, R35, P3, P0 ;  /* 0x000000ffff0b7210 */ /* 0x000fe20001fe0423 */
[----:B------:R-:W-:-:S04]  /*0550*/  IMAD.WIDE.U32 R34, P0, R0, R21, R4 ;  /* 0x0000001500227225 */ /* 0x000fc80007800004 */
[----:B------:R-:W-:-:S04]  /*0560*/  IMAD.WIDE.U32 R36, P3, R3, R21, R26 ;  /* 0x0000001503247225 */ /* 0x000fc8000786001a */
[----:B------:R-:W-:-:S04]  /*0570*/  IMAD.WIDE.U32.X R22, P4, R17, R21, R6, P0 ;  /* 0x0000001511167225 */ /* 0x000fc80000080406 */
[----:B------:R-:W-:Y:S01]  /*0580*/  IMAD.WIDE.U32.X R14, P0, R19, R21, R24, P3 ;  /* 0x00000015130e7225 */ /* 0x000fe20001800418 */
[----:B------:R-:W-:-:S03]  /*0590*/  P2R R20, PR, RZ, 0x10 ;  /* 0x00000010ff147803 */ /* 0x000fc60000000000 */
[----:B------:R-:W-:Y:S01]  /*05a0*/  IMAD.WIDE.U32 R36, P3, R0, R9, R36 ;  /* 0x0000000900247225 */ /* 0x000fe20007860024 */
[----:B------:R-:W-:-:S03]  /*05b0*/  SEL R39, RZ, 0x1, !P0 ;  /* 0x00000001ff277807 */ /* 0x000fc60004000000 */
[----:B------:R-:W-:-:S04]  /*05c0*/  IMAD.WIDE.U32 R22, P5, R3, R9, R22 ;  /* 0x0000000903167225 */ /* 0x000fc800078a0016 */
[----:B------:R-:W-:-:S04]  /*05d0*/  IMAD.WIDE.U32.X R14, P3, R17, R9, R14, P3 ;  /* 0x00000009110e7225 */ /* 0x000fc8000186040e */
[----:B------:R-:W-:-:S04]  /*05e0*/  IMAD.WIDE.U32.X R12, P5, R19, R9, R30, P5 ;  /* 0x00000009130c7225 */ /* 0x000fc800028a041e */
[----:B------:R-:W-:Y:S01]  /*05f0*/  IMAD.WIDE.U32 R14, P6, R3, R10, R14 ;  /* 0x0000000a030e7225 */ /* 0x000fe200078c000e */
[----:B------:R-:W-:Y:S02]  /*0600*/  IADD3.X R13, P4, PT, R39, R13, RZ, P3, !PT ;  /* 0x0000000d270d7210 */ /* 0x000fe40001f9e4ff */
[----:B------:R-:W-:-:S04]  /*0610*/  IADD3 R39, P0, PT, R8, R34, RZ ;  /* 0x0000002208277210 */ /* 0x000fc80007f1e0ff */
[----:B------:R-:W-:Y:S02]  /*0620*/  IADD3.X R35, P0, PT, R35, R36, RZ, P0, !PT ;  /* 0x0000002423237210 */ /* 0x000fe4000071e4ff */
[----:B------:R-:W-:-:S04]  /*0630*/  IADD3 R18, P3, PT, R30, R39, RZ ;  /* 0x000000271e127210 */ /* 0x000fc80007f7e0ff */
[----:B------:R-:W-:Y:S02]  /*0640*/  IADD3.X R30, P3, PT, R31, R35, RZ, P3, !PT ;  /* 0x000000231f1e7210 */ /* 0x000fe40001f7e4ff */
[----:B------:R-:W-:Y:S01]  /*0650*/  SEL R35, RZ, 0x1, !P5 ;  /* 0x00000001ff237807 */ /* 0x000fe20006800000 */
[----:B------:R-:W-:-:S03]  /*0660*/  IMAD.WIDE.U32 R22, P5, R0, R10, R22 ;  /* 0x0000000a00167225 */ /* 0x000fc600078a0016 */
[----:B------:R-:W-:Y:S01]  /*0670*/  IADD3.X R35, PT, PT, RZ, R35, RZ, P4, !PT ;  /* 0x00000023ff237210 */ /* 0x000fe200027fe4ff */
[----:B------:R-:W-:Y:S01]  /*0680*/  IMAD.WIDE.U32 R14, P4, R0, R16, R14 ;  /* 0x00000010000e7225 */ /* 0x000fe2000788000e */
[----:B------:R-:W-:-:S03]  /*0690*/  IADD3.X R31, P0, PT, R37, R22, RZ, P0, !PT ;  /* 0x00000016251f7210 */ /* 0x000fc6000071e4ff */
[----:B------:R-:W-:Y:S01]  /*06a0*/  IMAD.WIDE.U32.X R12, P5, R17, R10, R12, P5 ;  /* 0x0000000a110c7225 */ /* 0x000fe200028a040c */
[----:B------:R-:W-:Y:S02]  /*06b0*/  IADD3.X R37, P0, PT, R23, R14, RZ, P0, !PT ;  /* 0x0000000e17257210 */ /* 0x000fe4000071e4ff */
[----:B------:R-:W-:Y:S01]  /*06c0*/  IADD3.X R31, P3, PT, R28, R31, RZ, P3, !PT ;  /* 0x0000001f1c1f7210 */ /* 0x000fe20001f7e4ff */
[----:B------:R-:W-:-:S03]  /*06d0*/  IMAD.WIDE.U32.X R22, P6, R19, R10, R32, P6 ;  /* 0x0000000a13167225 */ /* 0x000fc600030c0420 */
[----:B------:R-:W-:Y:S02]  /*06e0*/  IADD3.X R37, P3, PT, R29, R37, RZ, P3, !PT ;  /* 0x000000251d257210 */ /* 0x000fe40001f7e4ff */
[----:B------:R-:W-:Y:S02]  /*06f0*/  SEL R14, RZ, 0x1, !P6 ;  /* 0x00000001ff0e7807 */ /* 0x000fe40007000000 */
[----:B------:R-:W-:Y:S02]  /*0700*/  ISETP.NE.AND P6, PT, R20, RZ, PT ;  /* 0x000000ff1400720c */ /* 0x000fe40003fc5270 */
[----:B------:R-:W-:-:S03]  /*0710*/  IADD3.X R23, P5, PT, R35, R23, RZ, P5, !PT ;  /* 0x0000001723177210 */ /* 0x000fc60002fbe4ff */
[----:B------:R-:W-:-:S04]  /*0720*/  IMAD.WIDE.U32.X R12, P6, R3, R16, R12, P6 ;  /* 0x00000010030c7225 */ /* 0x000fc800030c040c */
[----:B------:R-:W-:Y:S01]  /*0730*/  IMAD.WIDE.U32.X R22, P4, R17, R16, R22, P4 ;  /* 0x0000001011167225 */ /* 0x000fe20002080416 */
[----:B------:R-:W-:-:S03]  /*0740*/  IADD3.X R15, P0, PT, R12, R15, RZ, P0, !PT ;  /* 0x0000000f0c0f7210 */ /* 0x000fc6000071e4ff */
[----:B------:R-:W-:Y:S01]  /*0750*/  IMAD.WIDE.U32.X R34, R19, R16, R28, P6 ;  /* 0x0000001013227225 */ /* 0x000fe200030e041c */
[----:B------:R-:W-:Y:S02]  /*0760*/  IADD3.X R12, P0, PT, R13, R22, RZ, P0, !PT ;  /* 0x000000160d0c7210 */ /* 0x000fe4000071e4ff */
[----:B------:R-:W-:Y:S02]  /*0770*/  @!P2 IADD3 R15, P6, PT, -R21, R15, RZ ;  /* 0x0000000f150fa210 */ /* 0x000fe40007fde1ff */
[----:B------:R-:W-:Y:S02]  /*0780*/  IADD3.X R23, P0, PT, R34, R23, RZ, P0, !PT ;  /* 0x0000001722177210 */ /* 0x000fe4000071e4ff */
[----:B------:R-:W-:Y:S02]  /*0790*/  IADD3.X R14, PT, PT, R35, RZ, R14, P4, P5 ;  /* 0x000000ff230e7210 */ /* 0x000fe400027ea40e */
[----:B------:R-:W-:Y:S02]  /*07a0*/  @!P2 IADD3.X R12, P6, PT, ~R9, R12, RZ, P6, !PT ;  /* 0x0000000c090ca210 */ /* 0x000fe400037de5ff */
[----:B------:R-:W-:Y:S01]  /*07b0*/  @!P1 IADD3 R15, P4, PT, -R0, R15, RZ ;  /* 0x0000000f000f9210 */ /* 0x000fe20007f9e1ff */
[----:B------:R-:W-:Y:S01]  /*07c0*/  IMAD.X R9, R11, 0x1, R14, P0 ;  /* 0x000000010b097824 */ /* 0x000fe200000e060e */
[----:B------:R-:W-:-:S02]  /*07d0*/  @!P2 IADD3.X R23, P6, PT, ~R10, R23, RZ, P6, !PT ;  /* 0x000000170a17a210 */ /* 0x000fc400037de5ff */
[----:B------:R-:W-:Y:S02]  /*07e0*/  @!P1 IADD3.X R12, P4, PT, ~R3, R12, RZ, P4, !PT ;  /* 0x0000000c030c9210 */ /* 0x000fe4000279e5ff */
[----:B------:R-:W-:Y:S02]  /*07f0*/  IADD3.X R8, P3, PT, R8, R15, RZ, P3, !PT ;  /* 0x0000000f08087210 */ /* 0x000fe40001f7e4ff */
[----:B------:R-:W-:Y:S01]  /*0800*/  @!P2 IADD3.X R9, PT, PT, ~R16, R9, RZ, P6, !PT ;  /* 0x000000091009a210 */ /* 0x000fe200037fe5ff */
[----:B------:R-:W-:Y:S01]  /*0810*/  HFMA2 R16, -RZ, RZ, 0, 0 ;  /* 0x00000000ff107431 */ /* 0x000fe200000001ff */
[----:B------:R-:W-:Y:S02]  /*0820*/  @!P1 IADD3.X R23, P4, PT, ~R17, R23, RZ, P4, !PT ;  /* 0x0000001711179210 */ /* 0x000fe4000279e5ff */
[----:B------:R-:W-:Y:S02]  /*0830*/  IADD3.X R29, P3, PT, R26, R12, RZ, P3, !PT ;  /* 0x0000000c1a1d7210 */ /* 0x000fe40001f7e4ff */
[----:B------:R-:W-:-:S02]  /*0840*/  @!P1 IADD3.X R9, PT, PT, ~R19, R9, RZ, P4, !PT ;  /* 0x0000000913099210 */ /* 0x000fc400027fe5ff */
[----:B------:R-:W-:Y:S02]  /*0850*/  IADD3.X R26, P3, PT, R27, R23, RZ, P3, !PT ;  /* 0x000000171b1a7210 */ /* 0x000fe40001f7e4ff */
[----:B------:R-:W-:Y:S02]  /*0860*/  SHF.L.U32.HI R27, R37, 0x6, R8 ;  /* 0x00000006251b7819 */ /* 0x000fe40000010608 */
[----:B------:R-:W-:Y:S02]  /*0870*/  IADD3.X R15, P3, PT, R24, R9, RZ, P3, !PT ;  /* 0x00000009180f7210 */ /* 0x000fe40001f7e4ff */
[----:B------:R-:W-:Y:S02]  /*0880*/  SHF.L.U32.HI R19, R29, 0x6, R26 ;  /* 0x000000061d137819 */ /* 0x000fe4000001061a */
[----:B------:R-:W-:Y:S02]  /*0890*/  IADD3.X R24, P3, PT, RZ, R25, RZ, P3, !PT ;  /* 0x00000019ff187210 */ /* 0x000fe40001f7e4ff */
[----:B------:R-:W-:-:S02]  /*08a0*/  SHF.L.U32.HI R25, R8, 0x6, R29 ;  /* 0x0000000608197819 */ /* 0x000fc4000001061d */
[----:B------:R-:W-:Y:S02]  /*08b0*/  IADD3.X R9, P3, PT, RZ, R32, RZ, P3, !PT ;  /* 0x00000020ff097210 */ /* 0x000fe40001f7e4ff */
[----:B------:R-:W-:Y:S02]  /*08c0*/  SHF.L.U32.HI R3, R15, 0x6, R24 ;  /* 0x000000060f037819 */ /* 0x000fe40000010618 */
[----:B------:R-:W-:-:S04]  /*08d0*/  IADD3.X R10, P3, PT, RZ, R33, RZ, P3, !PT ;  /* 0x00000021ff0a7210 */ /* 0x000fc80001f7e4ff */
[----:B------:R-:W-:Y:S02]  /*08e0*/  IADD3.X R11, PT, PT, RZ, R11, RZ, P3, !PT ;  /* 0x0000000bff0b7210 */ /* 0x000fe40001ffe4ff */
[----:B------:R-:W-:Y:S02]  /*08f0*/  SHF.L.U32.HI R0, R9, 0x6, R10 ;  /* 0x0000000609007819 */ /* 0x000fe4000001060a */
[----:B------:R-:W-:Y:S02]  /*0900*/  SHF.L.U32.HI R10, R10, 0x6, R11 ;  /* 0x000000060a0a7819 */ /* 0x000fe4000001060b */
[----:B------:R-:W-:Y:S01]  /*0910*/  SHF.L.U32.HI R9, R24, 0x6, R9 ;  /* 0x0000000618097819 */ /* 0x000fe20000010609 */
[----:B------:R-:W-:Y:S01]  /*0920*/  IMAD.HI.U32 R17, R0, 0x151e79ea, RZ ;  /* 0x151e79ea00117827 */ /* 0x000fe200078e00ff */
[----:B------:R-:W-:-:S03]  /*0930*/  SHF.L.U32.HI R11, R26, 0x6, R15 ;  /* 0x000000061a0b7819 */ /* 0x000fc6000001060f */
[----:B------:R-:W-:-:S04]  /*0940*/  IMAD.WIDE.U32 R22, R10, 0x151e79ea, RZ ;  /* 0x151e79ea0a167825 */ /* 0x000fc800078e00ff */
[----:B------:R-:W-:-:S04]  /*0950*/  IMAD.HI.U32 R17, P0, R9, -0xadfb3df, R16 ;  /* 0xf5204c2109117827 */ /* 0x000fc80007800010 */
[----:B------:R-:W-:-:S04]  /*0960*/  IMAD.WIDE.U32 R22, P1, R0, -0xadfb3df, R22 ;  /* 0xf5204c2100167825 */ /* 0x000fc80007820016 */
[----:B------:R-:W-:-:S04]  /*0970*/  IMAD.WIDE.U32.X R12, R10, -0xadfb3df, RZ, P0 ;  /* 0xf5204c210a0c7825 */ /* 0x000fc800000e04ff */
[----:B------:R-:W-:Y:S02]  /*0980*/  IMAD.X R13, RZ, RZ, R13, P1 ;  /* 0x000000ffff0d7224 */ /* 0x000fe400008e060d */
[----:B------:R-:W-:-:S04]  /*0990*/  IMAD.HI.U32 R17, P0, R3, -0x72961da8, R16 ;  /* 0x8d69e25803117827 */ /* 0x000fc80007800010 */
[----:B------:R-:W-:-:S04]  /*09a0*/  IMAD.WIDE.U32 R22, P1, R9, -0x72961da8, R22 ;  /* 0x8d69e25809167825 */ /* 0x000fc80007820016 */
[----:B------:R-:W-:-:S04]  /*09b0*/  IMAD.WIDE.U32.X R12, P0, R0, -0x72961da8, R12, P0 ;  /* 0x8d69e258000c7825 */ /* 0x000fc8000000040c */
[----:B------:R-:W-:-:S04]  /*09c0*/  IMAD.WIDE.U32.X R14, R10, -0x72961da8, RZ, P1 ;  /* 0x8d69e2580a0e7825 */ /* 0x000fc800008e04ff */
[----:B------:R-:W-:Y:S01]  /*09d0*/  IMAD.HI.U32 R17, P1, R11, -0x2f5e7f5, R16 ;  /* 0xfd0a180b0b117827 */ /* 0x000fe20007820010 */
[----:B------:R-:W-:-:S03]  /*09e0*/  IADD3.X R15, PT, PT, RZ, R15, RZ, P0, !PT ;  /* 0x0000000fff0f7210 */ /* 0x000fc600007fe4ff */
[----:B------:R-:W-:-:S04]  /*09f0*/  IMAD.WIDE.U32 R22, P2, R3, -0x2f5e7f5, R22 ;  /* 0xfd0a180b03167825 */ /* 0x000fc80007840016 */
[----:B------:R-:W-:-:S04]  /*0a00*/  IMAD.WIDE.U32.X R12, P1, R9, -0x2f5e7f5, R12, P1 ;  /* 0xfd0a180b090c7825 */ /* 0x000fc8000082040c */
[----:B------:R-:W-:-:S04]  /*0a10*/  IMAD.WIDE.U32.X R20, R10, -0x2f5e7f5, RZ, P1 ;  /* 0xfd0a180b0a147825 */ /* 0x000fc800008e04ff */
[----:B------:R-:W-:-:S04]  /*0a20*/  IMAD.WIDE.U32 R22, P0, R11, -0x557fab8, R22 ;  /* 0xfaa805480b167825 */ /* 0x000fc80007800016 */
[----:B------:R-:W-:-:S04]  /*0a30*/  IMAD.HI.U32 R17, P1, R19, -0x557fab8, R16 ;  /* 0xfaa8054813117827 */ /* 0x000fc80007820010 */
[----:B------:R-:W-:-:S04]  /*0a40*/  IMAD.WIDE.U32.X R14, P2, R0, -0x2f5e7f5, R14, P2 ;  /* 0xfd0a180b000e7825 */ /* 0x000fc8000104040e */
[----:B------:R-:W-:Y:S01]  /*0a50*/  IMAD.WIDE.U32.X R12, P1, R3, -0x557fab8, R12, P1 ;  /* 0xfaa80548030c7825 */ /* 0x000fe2000082040c */
[----:B------:R-:W-:-:S03]  /*0a60*/  IADD3.X R21, PT, PT, RZ, R21, RZ, P2, !PT ;  /* 0x00000015ff157210 */ /* 0x000fc600017fe4ff */
[----:B------:R-:W-:-:S04]  /*0a70*/  IMAD.WIDE.U32 R22, P4, R19, -0x1b1ae1b7, R22 ;  /* 0xe4e51e4913167825 */ /* 0x000fc80007880016 */
[----:B------:R-:W-:-:S04]  /*0a80*/  IMAD.HI.U32 R17, P5, R25, -0x1b1ae1b7, R16 ;  /* 0xe4e51e4919117827 */ /* 0x000fc800078a0010 */
[----:B------:R-:W-:-:S04]  /*0a90*/  IMAD.WIDE.U32.X R14, P2, R9, -0x557fab8, R14, P0 ;  /* 0xfaa80548090e7825 */ /* 0x000fc8000004040e */
[----:B------:R-:W-:-:S04]  /*0aa0*/  IMAD.WIDE.U32.X R12, P5, R11, -0x1b1ae1b7, R12, P5 ;  /* 0xe4e51e490b0c7825 */ /* 0x000fc800028a040c */
[----:B------:R-:W-:-:S04]  /*0ab0*/  IMAD.WIDE.U32 R22, P6, R25, -0x3bf4d362, R22 ;  /* 0xc40b2c9e19167825 */ /* 0x000fc800078c0016 */
[----:B------:R-:W-:-:S04]  /*0ac0*/  IMAD.HI.U32 R29, P0, R27, -0x3bf4d362, R16 ;  /* 0xc40b2c9e1b1d7827 */ /* 0x000fc80007800010 */
[----:B------:R-:W-:-:S04]  /*0ad0*/  IMAD.WIDE.U32.X R20, P1, R0, -0x557fab8, R20, P1 ;  /* 0xfaa8054800147825 */ /* 0x000fc80000820414 */
[----:B------:R-:W-:-:S04]  /*0ae0*/  IMAD.WIDE.U32.X R16, R10, -0x557fab8, RZ, P2 ;  /* 0xfaa805480a107825 */ /* 0x000fc800010e04ff */
[----:B------:R-:W-:Y:S01]  /*0af0*/  IMAD.WIDE.U32.X R14, P4, R3, -0x1b1ae1b7, R14, P4 ;  /* 0xe4e51e49030e7825 */ /* 0x000fe2000208040e */
[----:B------:R-:W-:-:S03]  /*0b00*/  IADD3.X R17, PT, PT, RZ, R17, RZ, P1, !PT ;  /* 0x00000011ff117210 */ /* 0x000fc60000ffe4ff */
[----:B------:R-:W-:-:S04]  /*0b10*/  IMAD.WIDE.U32.X R12, P0, R19, -0x3bf4d362, R12, P0 ;  /* 0xc40b2c9e130c7825 */ /* 0x000fc8000000040c */
[----:B------:R-:W-:-:S04]  /*0b20*/  IMAD.WIDE.U32 R22, P3, R27, 0x36d9491e, R22 ;  /* 0x36d9491e1b167825 */ /* 0x000fc80007860016 */
[----:B------:R-:W-:Y:S01]  /*0b30*/  IMAD.WIDE.U32.X R20, P5, R9, -0x1b1ae1b7, R20, P5 ;  /* 0xe4e51e4909147825 */ /* 0x000fe200028a0414 */
[----:B------:R-:W-:-:S03]  /*0b40*/  IADD3 RZ, P1, PT, R29, R22, RZ ;  /* 0x000000161dff7210 */ /* 0x000fc60007f3e0ff */
        /* <DEDUP_REMOVED lines=8> */
[----:B------:R-:W-:Y:S01]  /*0bd0*/  IMAD.WIDE.U32.X R20, P2, R11, 0x36d9491e, R20, P2 ;  /* 0x36d9491e0b147825 */ /* 0x000fe20001040414 */
[----:B------:R-:W-:-:S03]  /*0be0*/  IADD3.X R23, P4, PT, R13, R14, RZ, P1, !PT ;  /* 0x0000000e0d177210 */ /* 0x000fc60000f9e4ff */
[----:B------:R-:W-:-:S04]  /*0bf0*/  IMAD.WIDE.U32.X R16, P6, R9, -0x3bf4d362, R16, P6 ;  /* 0xc40b2c9e09107825 */ /* 0x000fc800030c0410 */
[----:B------:R-:W-:Y:S01]  /*0c00*/  IMAD.WIDE.U32.X R24, P1, R0, -0x3bf4d362, R24, P0 ;  /* 0xc40b2c9e00187825 */ /* 0x000fe20000020418 */
[----:B------:R-:W-:Y:S02]  /*0c10*/  IADD3.X R14, P0, PT, R20, R15, RZ, P4, !PT ;  /* 0x0000000f140e7210 */ /* 0x000fe4000271e4ff */
[----:B------:R-:W-:Y:S01]  /*0c20*/  IADD3 R4, P4, PT, R4, -R22, RZ ;  /* 0x8000001604047210 */ /* 0x000fe20007f9e0ff */
[----:B------:R-:W-:-:S03]  /*0c30*/  IMAD.WIDE.U32.X R12, R10, -0x3bf4d362, RZ, P6 ;  /* 0xc40b2c9e0a0c7825 */ /* 0x000fc600030e04ff */
[----:B------:R-:W-:Y:S01]  /*0c40*/  IADD3.X R5, P4, PT, R5, ~R23, RZ, P4, !PT ;  /* 0x8000001705057210 */ /* 0x000fe2000279e4ff */
[----:B------:R-:W-:-:S03]  /*0c50*/  IMAD.WIDE.U32.X R16, P3, R3, 0x36d9491e, R16, P3 ;  /* 0x36d9491e03107825 */ /* 0x000fc60001860410 */
[----:B------:R-:W-:Y:S01]  /*0c60*/  IADD3.X R6, P4, PT, R6, ~R14, RZ, P4, !PT ;  /* 0x8000000e06067210 */ /* 0x000fe2000279e4ff */
[----:B------:R-:W-:Y:S01]  /*0c70*/  IMAD.X R13, RZ, RZ, R13, P1 ;  /* 0x000000ffff0d7224 */ /* 0x000fe200008e060d */
[----:B------:R-:W-:Y:S01]  /*0c80*/  IADD3.X R15, P0, PT, R21, R16, RZ, P0, !PT ;  /* 0x00000010150f7210 */ /* 0x000fe2000071e4ff */
[----:B------:R-:W-:-:S03]  /*0c90*/  IMAD.WIDE.U32.X R24, P2, R9, 0x36d9491e, R24, P2 ;  /* 0x36d9491e09187825 */ /* 0x000fc60001040418 */
[----:B------:R-:W-:Y:S01]  /*0ca0*/  IADD3.X R7, P4, PT, R7, ~R15, RZ, P4, !PT ;  /* 0x8000000f07077210 */ /* 0x000fe2000279e4ff */
[----:B------:R-:W-:Y:S01]  /*0cb0*/  IMAD.WIDE.U32.X R12, P3, R0, 0x36d9491e, R12, P3 ;  /* 0x36d9491e000c7825 */ /* 0x000fe2000186040c */
[----:B------:R-:W-:-:S03]  /*0cc0*/  IADD3.X R16, P0, PT, R24, R17, RZ, P0, !PT ;  /* 0x0000001118107210 */ /* 0x000fc6000071e4ff */
[----:B------:R-:W-:Y:S01]  /*0cd0*/  IMAD.WIDE.U32.X R10, R10, 0x36d9491e, RZ, P2 ;  /* 0x36d9491e0a0a7825 */ /* 0x000fe200010e04ff */
[----:B------:R-:W-:Y:S02]  /*0ce0*/  IADD3.X R17, P0, PT, R25, R12, RZ, P0, !PT ;  /* 0x0000000c19117210 */ /* 0x000fe4000071e4ff */
        /* <DEDUP_REMOVED lines=8> */
[----:B------:R-:W-:Y:S01]  /*0d70*/  IADD3.X R13, PT, PT, R37, ~R24, RZ, P4, !PT ;  /* 0x80000018250d7210 */ /* 0x000fe200027fe4ff */
[----:B------:R-:W-:-:S04]  /*0d80*/  IMAD.WIDE.U32.X R18, P2, R15, -0xa118001, R18, P2 ;  /* 0xf5ee7fff0f127825 */ /* 0x000fc80001040412 */
[----:B------:R-:W-:-:S04]  /*0d90*/  IMAD.WIDE.U32 R10, P1, R23, 0x2ffffffe, R20 ;  /* 0x2ffffffe170a7825 */ /* 0x000fc80007820014 */
[----:B------:R-:W-:-:S04]  /*0da0*/  IMAD.WIDE.U32 R6, P3, R22, 0x2ffffffe, R6 ;  /* 0x2ffffffe16067825 */ /* 0x000fc80007860006 */
[----:B------:R-:W-:-:S04]  /*0db0*/  IMAD.WIDE.U32.X R20, P0, R16, -0xa118001, R16, P0 ;  /* 0xf5ee7fff10147825 */ /* 0x000fc80000000410 */
[----:B------:R-:W-:-:S04]  /*0dc0*/  IMAD.WIDE.U32.X R12, R17, -0xa118001, R12, P2 ;  /* 0xf5ee7fff110c7825 */ /* 0x000fc800010e040c */
[----:B------:R-:W-:-:S04]  /*0dd0*/  IMAD.WIDE.U32.X R18, P3, R14, 0x2ffffffe, R18, P3 ;  /* 0x2ffffffe0e127825 */ /* 0x000fc80001860412 */
[----:B------:R-:W-:-:S04]  /*0de0*/  IMAD.WIDE.U32.X R20, P1, R15, 0x2ffffffe, R20, P1 ;  /* 0x2ffffffe0f147825 */ /* 0x000fc80000820414 */
[----:B------:R-:W-:-:S04]  /*0df0*/  IMAD.WIDE.U32.X R12, R16, 0x2ffffffe, R12, P3 ;  /* 0x2ffffffe100c7825 */ /* 0x000fc800018e040c */
[----:B------:R-:W-:-:S04]  /*0e00*/  IMAD.WIDE.U32 R10, P2, R22, -0x59aa76ff, R10 ;  /* 0xa6558901160a7825 */ /* 0x000fc8000784000a */
[----:B------:R-:W-:Y:S02]  /*0e10*/  IMAD.X R3, R0, -0xa118001, R0, P0 ;  /* 0xf5ee7fff00037824 */ /* 0x000fe400000e0600 */
[----:B------:R-:W-:-:S04]  /*0e20*/  IMAD.WIDE.U32 R18, P0, R23, -0x59aa76ff, R18 ;  /* 0xa655890117127825 */ /* 0x000fc80007800012 */
[----:B------:R-:W-:-:S04]  /*0e30*/  IMAD.WIDE.U32.X R24, P2, R14, -0x59aa76ff, R20, P2 ;  /* 0xa65589010e187825 */ /* 0x000fc80001040414 */
[----:B------:R-:W-:Y:S01]  /*0e40*/  IMAD.WIDE.U32.X R20, R15, -0x59aa76ff, R12, P0 ;  /* 0xa65589010f147825 */ /* 0x000fe200000e040c */
[----:B------:R-:W-:-:S03]  /*0e50*/  IADD3 R5, P0, PT, R5, R8, RZ ;  /* 0x0000000805057210 */ /* 0x000fc60007f1e0ff */
[----:B------:R-:W-:Y:S01]  /*0e60*/  IMAD.WIDE.U32 R12, P4, R22, -0x5c37b002, R18 ;  /* 0xa3c84ffe160c7825 */ /* 0x000fe20007880012 */
[----:B------:R-:W-:-:S03]  /*0e70*/  IADD3.X R6, P0, PT, R9, R6, RZ, P0, !PT ;  /* 0x0000000609067210 */ /* 0x000fc6000071e4ff */
[----:B------:R-:W-:Y:S01]  /*0e80*/  IMAD.X R3, R17, 0x2ffffffe, R3, P1 ;  /* 0x2ffffffe11037824 */ /* 0x000fe200008e0603 */
[----:B------:R-:W-:Y:S01]  /*0e90*/  IADD3 R0, P1, PT, R4, -0x1, RZ ;  /* 0xffffffff04007810 */ /* 0x000fe20007f3e0ff */
[----:B------:R-:W-:Y:S01]  /*0ea0*/  IMAD.WIDE.U32 R24, P3, R23, -0x5c37b002, R24 ;  /* 0xa3c84ffe17187825 */ /* 0x000fe20007860018 */
[----:B------:R-:W-:Y:S02]  /*0eb0*/  IADD3.X R7, P0, PT, R7, R10, RZ, P0, !PT ;  /* 0x0000000a07077210 */ /* 0x000fe4000071e4ff */
[----:B------:R-:W-:Y:S01]  /*0ec0*/  IADD3.X R18, P1, PT, R5, -0xa118001, RZ, P1, !PT ;  /* 0xf5ee7fff05127810 */ /* 0x000fe20000f3e4ff */
[----:B------:R-:W-:Y:S01]  /*0ed0*/  IMAD.WIDE.U32.X R20, R14, -0x5c37b002, R20, P4 ;  /* 0xa3c84ffe0e147825 */ /* 0x000fe200020e0414 */
[----:B------:R-:W-:-:S03]  /*0ee0*/  IADD3.X R8, P0, PT, R11, R12, RZ, P0, !PT ;  /* 0x0000000c0b087210 */ /* 0x000fc6000071e4ff */
[----:B------:R-:W-:Y:S02]  /*0ef0*/  IMAD.X R3, R16, -0x59aa76ff, R3, P2 ;  /* 0xa655890110037824 */ /* 0x000fe400010e0603 */
[----:B------:R-:W-:-:S04]  /*0f00*/  IMAD.WIDE.U32 R16, P2, R22, -0x60b44d1f, R24 ;  /* 0x9f4bb2e116107825 */ /* 0x000fc80007840018 */
[----:B------:R-:W-:Y:S01]  /*0f10*/  IMAD.X R3, R15, -0x5c37b002, R3, P3 ;  /* 0xa3c84ffe0f037824 */ /* 0x000fe200018e0603 */
[----:B------:R-:W-:Y:S01]  /*0f20*/  IADD3.X R15, P1, PT, R6, 0x2ffffffe, RZ, P1, !PT ;  /* 0x2ffffffe060f7810 */ /* 0x000fe20000f3e4ff */
[----:B------:R-:W-:Y:S01]  /*0f30*/  IMAD.WIDE.U32 R20, R23, -0x60b44d1f, R20 ;  /* 0x9f4bb2e117147825 */ /* 0x000fe200078e0014 */
[----:B------:R-:W-:-:S03]  /*0f40*/  IADD3.X R9, P0, PT, R13, R16, RZ, P0, !PT ;  /* 0x000000100d097210 */ /* 0x000fc6000071e4ff */
[----:B------:R-:W-:Y:S01]  /*0f50*/  IMAD.X R3, R14, -0x60b44d1f, R3, P2 ;  /* 0x9f4bb2e10e037824 */ /* 0x000fe200010e0603 */
[----:B------:R-:W-:Y:S01]  /*0f60*/  IADD3.X R14, P1, PT, R7, -0x59aa76ff, RZ, P1, !PT ;  /* 0xa6558901070e7810 */ /* 0x000fe20000f3e4ff */
[----:B------:R-:W-:-:S03]  /*0f70*/  IMAD.WIDE.U32 R20, R22, 0x65d35aa9, R20 ;  /* 0x65d35aa916147825 */ /* 0x000fc600078e0014 */
[----:B------:R-:W-:Y:S01]  /*0f80*/  IADD3.X R16, P1, PT, R8, -0x5c37b002, RZ, P1, !PT ;  /* 0xa3c84ffe08107810 */ /* 0x000fe20000f3e4ff */
[----:B------:R-:W-:Y:S01]  /*0f90*/  IMAD R3, R23, 0x65d35aa9, R3 ;  /* 0x65d35aa917037824 */ /* 0x000fe200078e0203 */
[----:B------:R-:W-:Y:S02]  /*0fa0*/  IADD3.X R10, P0, PT, R17, R20, RZ, P0, !PT ;  /* 0x00000014110a7210 */ /* 0x000fe4000071e4ff */
[----:B------:R-:W-:Y:S01]  /*0fb0*/  IADD3.X R17, P1, PT, R9, -0x60b44d1f, RZ, P1, !PT ;  /* 0x9f4bb2e109117810 */ /* 0x000fe20000f3e4ff */
[----:B------:R-:W-:-:S03]  /*0fc0*/  IMAD R3, R22, -0x12ab655f, R3 ;  /* 0xed549aa116037824 */ /* 0x000fc600078e0203 */
[----:B------:R-:W-:Y:S02]  /*0fd0*/  IADD3.X R19, P1, PT, R10, 0x65d35aa9, RZ, P1, !PT ;  /* 0x65d35aa90a137810 */ /* 0x000fe40000f3e4ff */
[----:B------:R-:W-:Y:S02]  /*0fe0*/  IADD3.X R11, PT, PT, R3, R21, RZ, P0, !PT ;  /* 0x00000015030b7210 */ /* 0x000fe400007fe4ff */
[----:B------:R-:W-:Y:S02]  /*0ff0*/  SHF.R.S32.HI R3, RZ, 0x1f, R2 ;  /* 0x0000001fff037819 */ /* 0x000fe40000011402 */
[----:B------:R-:W-:Y:S02]  /*1000*/  IADD3.X R20, P1, PT, R11, -0x12ab655f, RZ, P1, !PT ;  /* 0xed549aa10b147810 */ /* 0x000fe40000f3e4ff */
[----:B--2---:R-:W-:-:S04]  /*1010*/  LEA R12, P0, R2, UR6, 0x5 ;  /* 0x00000006020c7c11 */ /* 0x004fc8000f8028ff */
[----:B------:R-:W-:-:S07]  /*1020*/  LEA.HI.X R13, R2, UR7, R3, 0x5, P0 ;  /* 0x00000007020d7c11 */ /* 0x000fce00080f2c03 */
[----:B------:R-:W-:Y:S01]  /*1030*/  @P1 MOV R4, R0 ;  /* 0x0000000000041202 */ /* 0x000fe20000000f00 */
[----:B------:R-:W-:Y:S01]  /*1040*/  @P1 IMAD.MOV.U32 R6, RZ, RZ, R15 ;  /* 0x000000ffff061224 */ /* 0x000fe200078e000f */
        /* <DEDUP_REMOVED lines=9> */
.L_x_2:
        /* <DEDUP_REMOVED lines=10> */
.L_x_4:


//--------------------- .nv.shared.reserved.0     --------------------------
	.section	.nv.shared.reserved.0,"aw",@nobits
	.weak		__nv_reservedSMEM_offset_0_alias
	.size		__nv_reservedSMEM_offset_0_alias, 0, 64
	.other		__nv_reservedSMEM_offset_0_alias,@"STO_CUDA_RESERVED_SHARED STV_DEFAULT"
__nv_reservedSMEM_offset_0_alias:
	.zero		0
	.zero		64


//--------------------- .nv.constant0._Z17multVectorsKernelILi500EEvP6bigintPKS0_S1_m --------------------------
	.section	.nv.constant0._Z17multVectorsKernelILi500EEvP6bigintPKS0_S1_m,"a",@progbits
	.sectionflags	@""
	.align	4
.nv.constant0._Z17multVectorsKernelILi500EEvP6bigintPKS0_S1_m:
	.zero		928


//--------------------- .nv.constant0._Z17multVectorsKernelILi1EEvP6bigintPKS0_S1_m --------------------------
	.section	.nv.constant0._Z17multVectorsKernelILi1EEvP6bigintPKS0_S1_m,"a",@progbits
	.sectionflags	@""
	.align	4
.nv.constant0._Z17multVectorsKernelILi1EEvP6bigintPKS0_S1_m:
	.zero		928


//--------------------- SYMBOLS --------------------------

	.type		.nv.reservedSmem.offset0,@object
	.size		.nv.reservedSmem.offset0,0x4
